// auto-generated by cutlass_sweep.gemm — config: {"arch": "sm_100", "cluster_m": 2, "cluster_n": 1, "dtype": "fp16", "stages": 3, "tile_k": 64, "tile_m": 128, "tile_n": 128}
#include "cutlass/cutlass.h"
#include "cutlass/gemm/collective/collective_builder.hpp"
#include "cutlass/gemm/device/gemm_universal_adapter.h"
#include "cutlass/gemm/kernel/gemm_universal.hpp"
#include "cutlass/epilogue/collective/collective_builder.hpp"

using ElemA = cutlass::half_t;
using ElemB = cutlass::half_t;
using ElemCD = cutlass::half_t;
using Acc  = float;
using TileShape    = cute::Shape<cute::_128, cute::_128, cute::_64>;
using ClusterShape = cute::Shape<cute::_2, cute::_1, cute::_1>;

using CollectiveEpilogue = typename cutlass::epilogue::collective::CollectiveBuilder<
    cutlass::arch::Sm100, cutlass::arch::OpClassTensorOp,
    TileShape, ClusterShape,
    cutlass::epilogue::collective::EpilogueTileAuto,
    Acc, Acc,
    ElemCD, cutlass::layout::RowMajor, 128 / cutlass::sizeof_bits<ElemCD>::value,
    ElemCD, cutlass::layout::RowMajor, 128 / cutlass::sizeof_bits<ElemCD>::value,
    cutlass::epilogue::collective::EpilogueScheduleAuto
  >::CollectiveOp;

using CollectiveMainloop = typename cutlass::gemm::collective::CollectiveBuilder<
    cutlass::arch::Sm100, cutlass::arch::OpClassTensorOp,
    ElemA, cutlass::layout::RowMajor, 128 / cutlass::sizeof_bits<ElemA>::value,
    ElemB, cutlass::layout::ColumnMajor, 128 / cutlass::sizeof_bits<ElemB>::value,
    Acc,
    TileShape, ClusterShape,
    cutlass::gemm::collective::StageCount<3>,
    cutlass::gemm::collective::KernelScheduleAuto
  >::CollectiveOp;

using GemmKernel = cutlass::gemm::kernel::GemmUniversal<
    cute::Shape<int,int,int,int>,
    CollectiveMainloop,
    CollectiveEpilogue
>;
using Gemm = cutlass::gemm::device::GemmUniversalAdapter<GemmKernel>;

// Force the device kernel symbol into the cubin without needing a host main.
auto* _anchor = &cutlass::device_kernel<GemmKernel>;


// ===== COMPILED SASS (sm_100a) =====

	.target	sm_100a

	.elftype	@"ET_EXEC"


//--------------------- .note.nv.tkinfo           --------------------------
	.section	.note.nv.tkinfo,"",@"SHT_NOTE"
	.sectionflags	@"SHF_NOTE_NV_TKINFO"
	.tkinfo
        /*0018*/ 	.word	0x00000002
        /*0030*/ 	.string	""
        /*0030*/ 	.string	"ptxas"
        /*0030*/ 	.string	"Cuda compilation tools, release 13.0, V13.0.88"
        /*0030*/ 	.string	"Build cuda_13.0.r13.0/compiler.36424714_0"
        /*0030*/ 	.string	"-arch sm_100a -m 64 "



//--------------------- .note.nv.cuinfo           --------------------------
	.section	.note.nv.cuinfo,"",@"SHT_NOTE"
	.sectionflags	@"SHF_NOTE_NV_CUINFO"
        /*0018*/ 	.short	0x0002
        /*001a*/ 	.short	0x0064
        /*001c*/ 	.short	0x0082
	.zero		2


//--------------------- .nv.info                  --------------------------
	.section	.nv.info,"",@"SHT_CUDA_INFO"
	.align	4


	//----- nvinfo : EIATTR_REGCOUNT
	.align		4
        /*0000*/ 	.byte	0x04, 0x2f
        /*0002*/ 	.short	(.L_19 - .L_18)
	.align		4
.L_18:
        /*0004*/ 	.word	index@(_ZN7cutlass13device_kernelINS_4gemm6kernel13GemmUniversalIN4cute5tupleIJiiiiEEENS1_10collective13CollectiveMmaINS1_35MainloopSm100TmaUmmaWarpSpecializedILi3ELi2ELi4ENS5_IJNS4_1CILi2EEENSA_ILi1EEESC_EEEEENS5_IJNSA_ILi128EEESF_NSA_ILi64EEEEEENS_6half_tENS5_IJlSC_lEEESI_SJ_NS4_8TiledMMAINS4_8MMA_AtomIJNS4_26SM100_MMA_F16BF16_2x1SM_SSISI_SI_fLi128ELi128ELNS4_4UMMA5MajorE0ELSO_0ELNSN_7ScaleInE0ELSP_0EEEEEENS4_6LayoutINS5_IJSC_SC_SC_EEENS5_IJNSA_ILi0EEESU_SU_EEEEENS5_IJNS4_10UnderscoreESX_SX_EEEEENS4_18SM100_TMA_2SM_LOADENS4_14ComposedLayoutINS4_7SwizzleILi3ELi4ELi3EEENS4_18smem_ptr_flag_bitsILi16EEENSS_INS5_IJNSA_ILi8EEESG_EEENS5_IJSG_SC_EEEEEEEvNS4_8identityES10_S1A_vS1B_EENS_8epilogue10collective18CollectiveEpilogueINS1D_23Sm100TmaWarpSpecializedILi4ELi2ELi16ELb1ELb0EEEJNS5_IJSG_SF_SG_EEENS5_IJNSS_ISG_SC_EENSS_INS5_IJNSA_ILi16EEESB_EEENS5_IJSC_SG_EEEEEEEESI_SJ_SI_SJ_NS1D_6fusion15FusionCallbacksIS1H_NS1P_17LinearCombinationISI_fSI_fLNS_15FloatRoundStyleE2EEES1I_S1O_JEEENS4_5SM1004TMEM4LOAD26SM100_TMEM_LOAD_32dp32b16xENS4_13SM90_TMA_LOADENS11_INS12_ILi1ELi4ELi3EEES15_NSS_INS5_IJS16_S1K_EEENS5_IJS1K_SC_EEEEEEENS4_39AutoVectorizingCopyWithAssumedAlignmentILi128EEENS4_14SM90_TMA_STOREES24_S26_S26_EEEvvEEEEvNT_6ParamsE)
        /*0008*/ 	.word	0x0000005b


	//----- nvinfo : EIATTR_FRAME_SIZE
	.align		4
.L_19:
        /*000c*/ 	.byte	0x04, 0x11
        /*000e*/ 	.short	(.L_21 - .L_20)
	.align		4
.L_20:
        /*0010*/ 	.word	index@($__internal_2_$__cuda_sm10x_tcgen05_guardrail_trap_unallocated_columns_being_dealloced)
        /*0014*/ 	.word	0x00000000


	//----- nvinfo : EIATTR_FRAME_SIZE
	.align		4
.L_21:
        /*0018*/ 	.byte	0x04, 0x11
        /*001a*/ 	.short	(.L_23 - .L_22)
	.align		4
.L_22:
        /*001c*/ 	.word	index@($__internal_1_$__cuda_sm10x_tcgen05_guardrail_trap_phase_invalid_during_alloc)
        /*0020*/ 	.word	0x00000000


	//----- nvinfo : EIATTR_FRAME_SIZE
	.align		4
.L_23:
        /*0024*/ 	.byte	0x04, 0x11
        /*0026*/ 	.short	(.L_25 - .L_24)
	.align		4
.L_24:
        /*0028*/ 	.word	index@($__internal_0_$__cuda_sm10x_tcgen05_guardrail_trap_col_being_dealloced_not_returned_by_alloc)
        /*002c*/ 	.word	0x00000000


	//----- nvinfo : EIATTR_FRAME_SIZE
	.align		4
.L_25:
        /*0030*/ 	.byte	0x04, 0x11
        /*0032*/ 	.short	(.L_27 - .L_26)
	.align		4
.L_26:
        /*0034*/ 	.word	index@(_ZN7cutlass13device_kernelINS_4gemm6kernel13GemmUniversalIN4cute5tupleIJiiiiEEENS1_10collective13CollectiveMmaINS1_35MainloopSm100TmaUmmaWarpSpecializedILi3ELi2ELi4ENS5_IJNS4_1CILi2EEENSA_ILi1EEESC_EEEEENS5_IJNSA_ILi128EEESF_NSA_ILi64EEEEEENS_6half_tENS5_IJlSC_lEEESI_SJ_NS4_8TiledMMAINS4_8MMA_AtomIJNS4_26SM100_MMA_F16BF16_2x1SM_SSISI_SI_fLi128ELi128ELNS4_4UMMA5MajorE0ELSO_0ELNSN_7ScaleInE0ELSP_0EEEEEENS4_6LayoutINS5_IJSC_SC_SC_EEENS5_IJNSA_ILi0EEESU_SU_EEEEENS5_IJNS4_10UnderscoreESX_SX_EEEEENS4_18SM100_TMA_2SM_LOADENS4_14ComposedLayoutINS4_7SwizzleILi3ELi4ELi3EEENS4_18smem_ptr_flag_bitsILi16EEENSS_INS5_IJNSA_ILi8EEESG_EEENS5_IJSG_SC_EEEEEEEvNS4_8identityES10_S1A_vS1B_EENS_8epilogue10collective18CollectiveEpilogueINS1D_23Sm100TmaWarpSpecializedILi4ELi2ELi16ELb1ELb0EEEJNS5_IJSG_SF_SG_EEENS5_IJNSS_ISG_SC_EENSS_INS5_IJNSA_ILi16EEESB_EEENS5_IJSC_SG_EEEEEEEESI_SJ_SI_SJ_NS1D_6fusion15FusionCallbacksIS1H_NS1P_17LinearCombinationISI_fSI_fLNS_15FloatRoundStyleE2EEES1I_S1O_JEEENS4_5SM1004TMEM4LOAD26SM100_TMEM_LOAD_32dp32b16xENS4_13SM90_TMA_LOADENS11_INS12_ILi1ELi4ELi3EEES15_NSS_INS5_IJS16_S1K_EEENS5_IJS1K_SC_EEEEEEENS4_39AutoVectorizingCopyWithAssumedAlignmentILi128EEENS4_14SM90_TMA_STOREES24_S26_S26_EEEvvEEEEvNT_6ParamsE)
        /*0038*/ 	.word	0x00000000


	//----- nvinfo : EIATTR_MIN_STACK_SIZE
	.align		4
.L_27:
        /*003c*/ 	.byte	0x04, 0x12
        /*003e*/ 	.short	(.L_29 - .L_28)
	.align		4
.L_28:
        /*0040*/ 	.word	index@(_ZN7cutlass13device_kernelINS_4gemm6kernel13GemmUniversalIN4cute5tupleIJiiiiEEENS1_10collective13CollectiveMmaINS1_35MainloopSm100TmaUmmaWarpSpecializedILi3ELi2ELi4ENS5_IJNS4_1CILi2EEENSA_ILi1EEESC_EEEEENS5_IJNSA_ILi128EEESF_NSA_ILi64EEEEEENS_6half_tENS5_IJlSC_lEEESI_SJ_NS4_8TiledMMAINS4_8MMA_AtomIJNS4_26SM100_MMA_F16BF16_2x1SM_SSISI_SI_fLi128ELi128ELNS4_4UMMA5MajorE0ELSO_0ELNSN_7ScaleInE0ELSP_0EEEEEENS4_6LayoutINS5_IJSC_SC_SC_EEENS5_IJNSA_ILi0EEESU_SU_EEEEENS5_IJNS4_10UnderscoreESX_SX_EEEEENS4_18SM100_TMA_2SM_LOADENS4_14ComposedLayoutINS4_7SwizzleILi3ELi4ELi3EEENS4_18smem_ptr_flag_bitsILi16EEENSS_INS5_IJNSA_ILi8EEESG_EEENS5_IJSG_SC_EEEEEEEvNS4_8identityES10_S1A_vS1B_EENS_8epilogue10collective18CollectiveEpilogueINS1D_23Sm100TmaWarpSpecializedILi4ELi2ELi16ELb1ELb0EEEJNS5_IJSG_SF_SG_EEENS5_IJNSS_ISG_SC_EENSS_INS5_IJNSA_ILi16EEESB_EEENS5_IJSC_SG_EEEEEEEESI_SJ_SI_SJ_NS1D_6fusion15FusionCallbacksIS1H_NS1P_17LinearCombinationISI_fSI_fLNS_15FloatRoundStyleE2EEES1I_S1O_JEEENS4_5SM1004TMEM4LOAD26SM100_TMEM_LOAD_32dp32b16xENS4_13SM90_TMA_LOADENS11_INS12_ILi1ELi4ELi3EEES15_NSS_INS5_IJS16_S1K_EEENS5_IJS1K_SC_EEEEEEENS4_39AutoVectorizingCopyWithAssumedAlignmentILi128EEENS4_14SM90_TMA_STOREES24_S26_S26_EEEvvEEEEvNT_6ParamsE)
        /*0044*/ 	.word	0x00000000
.L_29:


//--------------------- .nv.compat                --------------------------
	.section	.nv.compat,"",@"SHT_CUDA_COMPAT_INFO"
	.align	4
        /*0000*/ 	.byte	0x02, 0x09, 0x01, 0x00, 0x02, 0x02, 0x02, 0x00, 0x02, 0x05, 0x05, 0x00, 0x03, 0x07, 0x01, 0x01
        /*0010*/ 	.byte	0x02, 0x03, 0x01, 0x00, 0x02, 0x06, 0x01, 0x00, 0x04, 0x0b, 0x08, 0x00, 0x09, 0x00, 0x00, 0x00
        /*0020*/ 	.byte	0x00, 0x00, 0x00, 0x00


//--------------------- .nv.info._ZN7cutlass13device_kernelINS_4gemm6kernel13GemmUniversalIN4cute5tupleIJiiiiEEENS1_10collective13CollectiveMmaINS1_35MainloopSm100TmaUmmaWarpSpecializedILi3ELi2ELi4ENS5_IJNS4_1CILi2EEENSA_ILi1EEESC_EEEEENS5_IJNSA_ILi128EEESF_NSA_ILi64EEEEEENS_6half_tENS5_IJlSC_lEEESI_SJ_NS4_8TiledMMAINS4_8MMA_AtomIJNS4_26SM100_MMA_F16BF16_2x1SM_SSISI_SI_fLi128ELi128ELNS4_4UMMA5MajorE0ELSO_0ELNSN_7ScaleInE0ELSP_0EEEEEENS4_6LayoutINS5_IJSC_SC_SC_EEENS5_IJNSA_ILi0EEESU_SU_EEEEENS5_IJNS4_10UnderscoreESX_SX_EEEEENS4_18SM100_TMA_2SM_LOADENS4_14ComposedLayoutINS4_7SwizzleILi3ELi4ELi3EEENS4_18smem_ptr_flag_bitsILi16EEENSS_INS5_IJNSA_ILi8EEESG_EEENS5_IJSG_SC_EEEEEEEvNS4_8identityES10_S1A_vS1B_EENS_8epilogue10collective18CollectiveEpilogueINS1D_23Sm100TmaWarpSpecializedILi4ELi2ELi16ELb1ELb0EEEJNS5_IJSG_SF_SG_EEENS5_IJNSS_ISG_SC_EENSS_INS5_IJNSA_ILi16EEESB_EEENS5_IJSC_SG_EEEEEEEESI_SJ_SI_SJ_NS1D_6fusion15FusionCallbacksIS1H_NS1P_17LinearCombinationISI_fSI_fLNS_15FloatRoundStyleE2EEES1I_S1O_JEEENS4_5SM1004TMEM4LOAD26SM100_TMEM_LOAD_32dp32b16xENS4_13SM90_TMA_LOADENS11_INS12_ILi1ELi4ELi3EEES15_NSS_INS5_IJS16_S1K_EEENS5_IJS1K_SC_EEEEEEENS4_39AutoVectorizingCopyWithAssumedAlignmentILi128EEENS4_14SM90_TMA_STOREES24_S26_S26_EEEvvEEEEvNT_6ParamsE --------------------------
	.section	.nv.info._ZN7cutlass13device_kernelINS_4gemm6kernel13GemmUniversalIN4cute5tupleIJiiiiEEENS1_10collective13CollectiveMmaINS1_35MainloopSm100TmaUmmaWarpSpecializedILi3ELi2ELi4ENS5_IJNS4_1CILi2EEENSA_ILi1EEESC_EEEEENS5_IJNSA_ILi128EEESF_NSA_ILi64EEEEEENS_6half_tENS5_IJlSC_lEEESI_SJ_NS4_8TiledMMAINS4_8MMA_AtomIJNS4_26SM100_MMA_F16BF16_2x1SM_SSISI_SI_fLi128ELi128ELNS4_4UMMA5MajorE0ELSO_0ELNSN_7ScaleInE0ELSP_0EEEEEENS4_6LayoutINS5_IJSC_SC_SC_EEENS5_IJNSA_ILi0EEESU_SU_EEEEENS5_IJNS4_10UnderscoreESX_SX_EEEEENS4_18SM100_TMA_2SM_LOADENS4_14ComposedLayoutINS4_7SwizzleILi3ELi4ELi3EEENS4_18smem_ptr_flag_bitsILi16EEENSS_INS5_IJNSA_ILi8EEESG_EEENS5_IJSG_SC_EEEEEEEvNS4_8identityES10_S1A_vS1B_EENS_8epilogue10collective18CollectiveEpilogueINS1D_23Sm100TmaWarpSpecializedILi4ELi2ELi16ELb1ELb0EEEJNS5_IJSG_SF_SG_EEENS5_IJNSS_ISG_SC_EENSS_INS5_IJNSA_ILi16EEESB_EEENS5_IJSC_SG_EEEEEEEESI_SJ_SI_SJ_NS1D_6fusion15FusionCallbacksIS1H_NS1P_17LinearCombinationISI_fSI_fLNS_15FloatRoundStyleE2EEES1I_S1O_JEEENS4_5SM1004TMEM4LOAD26SM100_TMEM_LOAD_32dp32b16xENS4_13SM90_TMA_LOADENS11_INS12_ILi1ELi4ELi3EEES15_NSS_INS5_IJS16_S1K_EEENS5_IJS1K_SC_EEEEEEENS4_39AutoVectorizingCopyWithAssumedAlignmentILi128EEENS4_14SM90_TMA_STOREES24_S26_S26_EEEvvEEEEvNT_6ParamsE,"",@"SHT_CUDA_INFO"
	.sectionflags	@""
	.align	4


	//----- nvinfo : EIATTR_CUDA_API_VERSION
	.align		4
        /*0000*/ 	.byte	0x04, 0x37
        /*0002*/ 	.short	(.L_31 - .L_30)
.L_30:
        /*0004*/ 	.word	0x00000082


	//----- nvinfo : EIATTR_KPARAM_INFO
	.align		4
.L_31:
        /*0008*/ 	.byte	0x04, 0x17
        /*000a*/ 	.short	(.L_33 - .L_32)
.L_32:
        /*000c*/ 	.word	0x00000000
        /*0010*/ 	.short	0x0000
        /*0012*/ 	.short	0x0000
        /*0014*/ 	.byte	0x00, 0xf0, 0x01, 0x20


	//----- nvinfo : EIATTR_AT_ENTRY_FRAGMENTS
	.align		4
.L_33:
        /*0018*/ 	.byte	0x04, 0x4f
        /*001a*/ 	.short	(.L_35 - .L_34)


	//   ....[0]....
.L_34:
        /*001c*/ 	.word	0x00000007


	//----- nvinfo : EIATTR_RESERVED_SMEM_USED
	.align		4
.L_35:
        /*0020*/ 	.byte	0x01, 0x41
	.zero		2


	//----- nvinfo : EIATTR_SPARSE_MMA_MASK
	.align		4
        /*0024*/ 	.byte	0x03, 0x50
        /*0026*/ 	.short	0x0000


	//----- nvinfo : EIATTR_TCGEN05_2CTA_USED
	.align		4
        /*0028*/ 	.byte	0x01, 0x52
	.zero		2


	//----- nvinfo : EIATTR_MAXREG_COUNT
	.align		4
        /*002c*/ 	.byte	0x03, 0x1b
        /*002e*/ 	.short	0x00ff


	//----- nvinfo : EIATTR_NUM_BARRIERS
	.align		4
        /*0030*/ 	.byte	0x02, 0x4c
        /*0032*/ 	.byte	0x07
	.zero		1


	//----- nvinfo : EIATTR_EXTERNS
	.align		4
        /*0034*/ 	.byte	0x04, 0x0f
        /*0036*/ 	.short	(.L_37 - .L_36)


	//   ....[0]....
	.align		4
.L_36:
        /*0038*/ 	.word	index@(__assertfail)


	//----- nvinfo : EIATTR_MERCURY_ISA_VERSION
	.align		4
.L_37:
        /*003c*/ 	.byte	0x03, 0x5f
        /*003e*/ 	.short	0x0101


	//----- nvinfo : EIATTR_INT_WARP_WIDE_INSTR_OFFSETS
	.align		4
        /*0040*/ 	.byte	0x04, 0x31
        /*0042*/ 	.short	(.L_39 - .L_38)


	//   ....[0]....
.L_38:
        /*0044*/ 	.word	0x00000cf0


	//   ....[1]....
        /*0048*/ 	.word	0x00000d90


	//   ....[2]....
        /*004c*/ 	.word	0x000020c0


	//   ....[3]....
        /*0050*/ 	.word	0x00003f10


	//   ....[4]....
        /*0054*/ 	.word	0x00003f30


	//   ....[5]....
        /*0058*/ 	.word	0x00003f60


	//   ....[6]....
        /*005c*/ 	.word	0x000048a0


	//   ....[7]....
        /*0060*/ 	.word	0x000048c0


	//   ....[8]....
        /*0064*/ 	.word	0x000049b0


	//   ....[9]....
        /*0068*/ 	.word	0x00004a70


	//   ....[10]....
        /*006c*/ 	.word	0x00004a90


	//   ....[11]....
        /*0070*/ 	.word	0x00004b80


	//   ....[12]....
        /*0074*/ 	.word	0x00004c50


	//   ....[13]....
        /*0078*/ 	.word	0x00004c70


	//   ....[14]....
        /*007c*/ 	.word	0x00004da0


	//   ....[15]....
        /*0080*/ 	.word	0x00004f20


	//   ....[16]....
        /*0084*/ 	.word	0x00004f30


	//   ....[17]....
        /*0088*/ 	.word	0x000050c0


	//----- nvinfo : EIATTR_COOP_GROUP_MASK_REGIDS
	.align		4
.L_39:
        /*008c*/ 	.byte	0x04, 0x29
        /*008e*/ 	.short	(.L_41 - .L_40)


	//   ....[0]....
.L_40:
        /*0090*/ 	.word	0xffffffff


	//   ....[1]....
        /*0094*/ 	.word	0xffffffff


	//   ....[2]....
        /*0098*/ 	.word	0xffffffff


	//   ....[3]....
        /*009c*/ 	.word	0xffffffff


	//   ....[4]....
        /*00a0*/ 	.word	0xffffffff


	//   ....[5]....
        /*00a4*/ 	.word	0xffffffff


	//   ....[6]....
        /*00a8*/ 	.word	0xffffffff


	//   ....[7]....
        /*00ac*/ 	.word	0xffffffff


	//   ....[8]....
        /*00b0*/ 	.word	0xffffffff


	//   ....[9]....
        /*00b4*/ 	.word	0xffffffff


	//   ....[10]....
        /*00b8*/ 	.word	0xffffffff


	//   ....[11]....
        /*00bc*/ 	.word	0xffffffff


	//   ....[12]....
        /*00c0*/ 	.word	0xffffffff


	//   ....[13]....
        /*00c4*/ 	.word	0xffffffff


	//----- nvinfo : EIATTR_COOP_GROUP_INSTR_OFFSETS
	.align		4
.L_41:
        /*00c8*/ 	.byte	0x04, 0x28
        /*00ca*/ 	.short	(.L_43 - .L_42)


	//   ....[0]....
.L_42:
        /*00cc*/ 	.word	0x000000c0


	//   ....[1]....
        /*00d0*/ 	.word	0x00000500


	//   ....[2]....
        /*00d4*/ 	.word	0x00000660


	//   ....[3]....
        /*00d8*/ 	.word	0x000007f0


	//   ....[4]....
        /*00dc*/ 	.word	0x000008e0


	//   ....[5]....
        /*00e0*/ 	.word	0x00000a40


	//   ....[6]....
        /*00e4*/ 	.word	0x00000bd0


	//   ....[7]....
        /*00e8*/ 	.word	0x00000e10


	//   ....[8]....
        /*00ec*/ 	.word	0x00001fa0


	//   ....[9]....
        /*00f0*/ 	.word	0x00002cf0


	//   ....[10]....
        /*00f4*/ 	.word	0x000031c0


	//   ....[11]....
        /*00f8*/ 	.word	0x000031f0


	//   ....[12]....
        /*00fc*/ 	.word	0x00003e10


	//   ....[13]....
        /*0100*/ 	.word	0x00004020


	//----- nvinfo : EIATTR_VRC_CTA_INIT_COUNT
	.align		4
.L_43:
        /*0104*/ 	.byte	0x02, 0x4a
        /*0106*/ 	.byte	0x80
	.zero		1


	//----- nvinfo : EIATTR_SYSCALL_OFFSETS
	.align		4
        /*0108*/ 	.byte	0x04, 0x46
        /*010a*/ 	.short	(.L_45 - .L_44)


	//   ....[0]....
.L_44:
        /*010c*/ 	.word	0x00005b80


	//   ....[1]....
        /*0110*/ 	.word	0x00005c70


	//   ....[2]....
        /*0114*/ 	.word	0x000063b0


	//   ....[3]....
        /*0118*/ 	.word	0x00006cd0


	//   ....[4]....
        /*011c*/ 	.word	0x00007590


	//   ....[5]....
        /*0120*/ 	.word	0x00007e50


	//----- nvinfo : EIATTR_MBARRIER_INSTR_OFFSETS
	.align		4
.L_45:
        /*0124*/ 	.byte	0x04, 0x39
        /*0126*/ 	.short	(.L_47 - .L_46)


	//   ....[0]....
.L_46:
        /*0128*/ 	.word	0x000005f0
        /*012c*/ 	.word	0x000000ff
        /*0130*/ 	.word	0x00000000
        /*0134*/ 	.short	0x0100
        /*0136*/ 	.byte	0x08
	.zero		1


	//   ....[1]....
        /*0138*/ 	.word	0x00000600
        /*013c*/ 	.word	0x000000ff
        /*0140*/ 	.word	0x00000018
        /*0144*/ 	.short	0x0100
        /*0146*/ 	.byte	0x08
	.zero		1


	//   ....[2]....
        /*0148*/ 	.word	0x00000610
        /*014c*/ 	.word	0x000000ff
        /*0150*/ 	.word	0x00000008
        /*0154*/ 	.short	0x0100
        /*0156*/ 	.byte	0x08
	.zero		1


	//   ....[3]....
        /*0158*/ 	.word	0x00000620
        /*015c*/ 	.word	0x000000ff
        /*0160*/ 	.word	0x00000020
        /*0164*/ 	.short	0x0100
        /*0166*/ 	.byte	0x08
	.zero		1


	//   ....[4]....
        /*0168*/ 	.word	0x00000630
        /*016c*/ 	.word	0x000000ff
        /*0170*/ 	.word	0x00000010
        /*0174*/ 	.short	0x0100
        /*0176*/ 	.byte	0x08
	.zero		1


	//   ....[5]....
        /*0178*/ 	.word	0x00000640
        /*017c*/ 	.word	0x000000ff
        /*0180*/ 	.word	0x00000028
        /*0184*/ 	.short	0x0100
        /*0186*/ 	.byte	0x08
	.zero		1


	//   ....[6]....
        /*0188*/ 	.word	0x00000760
        /*018c*/ 	.word	0x000000ff
        /*0190*/ 	.word	0x00000030
        /*0194*/ 	.short	0x0100
        /*0196*/ 	.byte	0x09
	.zero		1


	//   ....[7]....
        /*0198*/ 	.word	0x00000770
        /*019c*/ 	.word	0x000000ff
        /*01a0*/ 	.word	0x00000050
        /*01a4*/ 	.short	0x0100
        /*01a6*/ 	.byte	0x09
	.zero		1


	//   ....[8]....
        /*01a8*/ 	.word	0x00000780
        /*01ac*/ 	.word	0x000000ff
        /*01b0*/ 	.word	0x00000038
        /*01b4*/ 	.short	0x0100
        /*01b6*/ 	.byte	0x09
	.zero		1


	//   ....[9]....
        /*01b8*/ 	.word	0x00000790
        /*01bc*/ 	.word	0x000000ff
        /*01c0*/ 	.word	0x00000058
        /*01c4*/ 	.short	0x0100
        /*01c6*/ 	.byte	0x09
	.zero		1


	//   ....[10]....
        /*01c8*/ 	.word	0x000007a0
        /*01cc*/ 	.word	0x000000ff
        /*01d0*/ 	.word	0x00000040
        /*01d4*/ 	.short	0x0100
        /*01d6*/ 	.byte	0x09
	.zero		1


	//   ....[11]....
        /*01d8*/ 	.word	0x000007b0
        /*01dc*/ 	.word	0x000000ff
        /*01e0*/ 	.word	0x00000060
        /*01e4*/ 	.short	0x0100
        /*01e6*/ 	.byte	0x09
	.zero		1


	//   ....[12]....
        /*01e8*/ 	.word	0x000007c0
        /*01ec*/ 	.word	0x000000ff
        /*01f0*/ 	.word	0x00000048
        /*01f4*/ 	.short	0x0100
        /*01f6*/ 	.byte	0x09
	.zero		1


	//   ....[13]....
        /*01f8*/ 	.word	0x000007d0
        /*01fc*/ 	.word	0x000000ff
        /*0200*/ 	.word	0x00000068
        /*0204*/ 	.short	0x0100
        /*0206*/ 	.byte	0x09
	.zero		1


	//   ....[14]....
        /*0208*/ 	.word	0x000008b0
        /*020c*/ 	.word	0x000000ff
        /*0210*/ 	.word	0x00000070
        /*0214*/ 	.short	0x0100
        /*0216*/ 	.byte	0x08
	.zero		1


	//   ....[15]....
        /*0218*/ 	.word	0x000008c0
        /*021c*/ 	.word	0x000000ff
        /*0220*/ 	.word	0x00000078
        /*0224*/ 	.short	0x0100
        /*0226*/ 	.byte	0x08
	.zero		1


	//   ....[16]....
        /*0228*/ 	.word	0x000009f0
        /*022c*/ 	.word	0x000000ff
        /*0230*/ 	.word	0x00000080
        /*0234*/ 	.short	0x0100
        /*0236*/ 	.byte	0x08
	.zero		1


	//   ....[17]....
        /*0238*/ 	.word	0x00000a00
        /*023c*/ 	.word	0x000000ff
        /*0240*/ 	.word	0x00000090
        /*0244*/ 	.short	0x0100
        /*0246*/ 	.byte	0x08
	.zero		1


	//   ....[18]....
        /*0248*/ 	.word	0x00000a10
        /*024c*/ 	.word	0x000000ff
        /*0250*/ 	.word	0x00000088
        /*0254*/ 	.short	0x0100
        /*0256*/ 	.byte	0x08
	.zero		1


	//   ....[19]....
        /*0258*/ 	.word	0x00000a20
        /*025c*/ 	.word	0x000000ff
        /*0260*/ 	.word	0x00000098
        /*0264*/ 	.short	0x0100
        /*0266*/ 	.byte	0x08
	.zero		1


	//   ....[20]....
        /*0268*/ 	.word	0x00000b40
        /*026c*/ 	.word	0x000000ff
        /*0270*/ 	.word	0x000000a0
        /*0274*/ 	.short	0x0100
        /*0276*/ 	.byte	0x09
	.zero		1


	//   ....[21]....
        /*0278*/ 	.word	0x00000b50
        /*027c*/ 	.word	0x000000ff
        /*0280*/ 	.word	0x000000c0
        /*0284*/ 	.short	0x0100
        /*0286*/ 	.byte	0x09
	.zero		1


	//   ....[22]....
        /*0288*/ 	.word	0x00000b60
        /*028c*/ 	.word	0x000000ff
        /*0290*/ 	.word	0x000000a8
        /*0294*/ 	.short	0x0100
        /*0296*/ 	.byte	0x09
	.zero		1


	//   ....[23]....
        /*0298*/ 	.word	0x00000b70
        /*029c*/ 	.word	0x000000ff
        /*02a0*/ 	.word	0x000000c8
        /*02a4*/ 	.short	0x0100
        /*02a6*/ 	.byte	0x09
	.zero		1


	//   ....[24]....
        /*02a8*/ 	.word	0x00000b80
        /*02ac*/ 	.word	0x000000ff
        /*02b0*/ 	.word	0x000000b0
        /*02b4*/ 	.short	0x0100
        /*02b6*/ 	.byte	0x09
	.zero		1


	//   ....[25]....
        /*02b8*/ 	.word	0x00000b90
        /*02bc*/ 	.word	0x000000ff
        /*02c0*/ 	.word	0x000000d0
        /*02c4*/ 	.short	0x0100
        /*02c6*/ 	.byte	0x09
	.zero		1


	//   ....[26]....
        /*02c8*/ 	.word	0x00000ba0
        /*02cc*/ 	.word	0x000000ff
        /*02d0*/ 	.word	0x000000b8
        /*02d4*/ 	.short	0x0100
        /*02d6*/ 	.byte	0x09
	.zero		1


	//   ....[27]....
        /*02d8*/ 	.word	0x00000bb0
        /*02dc*/ 	.word	0x000000ff
        /*02e0*/ 	.word	0x000000d8
        /*02e4*/ 	.short	0x0100
        /*02e6*/ 	.byte	0x09
	.zero		1


	//   ....[28]....
        /*02e8*/ 	.word	0x00000ca0
        /*02ec*/ 	.word	0x000000ff
        /*02f0*/ 	.word	0x000000e0
        /*02f4*/ 	.short	0x0100
        /*02f6*/ 	.byte	0x08
	.zero		1


	//   ....[29]....
        /*02f8*/ 	.word	0x00000cb0
        /*02fc*/ 	.word	0x000000ff
        /*0300*/ 	.word	0x000000f0
        /*0304*/ 	.short	0x0100
        /*0306*/ 	.byte	0x08
	.zero		1


	//   ....[30]....
        /*0308*/ 	.word	0x00000cc0
        /*030c*/ 	.word	0x000000ff
        /*0310*/ 	.word	0x000000e8
        /*0314*/ 	.short	0x0100
        /*0316*/ 	.byte	0x08
	.zero		1


	//   ....[31]....
        /*0318*/ 	.word	0x00000cd0
        /*031c*/ 	.word	0x000000ff
        /*0320*/ 	.word	0x000000f8
        /*0324*/ 	.short	0x0100
        /*0326*/ 	.byte	0x08
	.zero		1


	//   ....[32]....
        /*0328*/ 	.word	0x00000dc0
        /*032c*/ 	.word	0x000000ff
        /*0330*/ 	.word	0x00000100
        /*0334*/ 	.short	0x0100
        /*0336*/ 	.byte	0x07
	.zero		1


	//   ....[33]....
        /*0338*/ 	.word	0x000017d0
        /*033c*/ 	.word	0x00000003
        /*0340*/ 	.word	0x000000f0
        /*0344*/ 	.short	0x010a
        /*0346*/ 	.byte	0xff
	.zero		1


	//   ....[34]....
        /*0348*/ 	.word	0x00001800
        /*034c*/ 	.word	0x00000003
        /*0350*/ 	.word	0x000000e0
        /*0354*/ 	.short	0x0101
        /*0356*/ 	.byte	0xff
	.zero		1


	//   ....[35]....
        /*0358*/ 	.word	0x00001900
        /*035c*/ 	.word	0x000000ff
        /*0360*/ 	.word	0x00000018
        /*0364*/ 	.short	0x010a
        /*0366*/ 	.byte	0x08
	.zero		1


	//   ....[36]....
        /*0368*/ 	.word	0x000019c0
        /*036c*/ 	.word	0x000000ff
        /*0370*/ 	.word	0x00000018
        /*0374*/ 	.short	0x010a
        /*0376*/ 	.byte	0x21
	.zero		1


	//   ....[37]....
        /*0378*/ 	.word	0x00001b80
        /*037c*/ 	.word	0x000000ff
        /*0380*/ 	.word	0x00000018
        /*0384*/ 	.short	0x010a
        /*0386*/ 	.byte	0x08
	.zero		1


	//   ....[38]....
        /*0388*/ 	.word	0x00001c60
        /*038c*/ 	.word	0x000000ff
        /*0390*/ 	.word	0x00000078
        /*0394*/ 	.short	0x0101
        /*0396*/ 	.byte	0x06
	.zero		1


	//   ....[39]....
        /*0398*/ 	.word	0x00001c80
        /*039c*/ 	.word	0x000000ff
        /*03a0*/ 	.word	0x00000018
        /*03a4*/ 	.short	0x010a
        /*03a6*/ 	.byte	0x08
	.zero		1


	//   ....[40]....
        /*03a8*/ 	.word	0x00001d00
        /*03ac*/ 	.word	0x000000ff
        /*03b0*/ 	.word	0x00000018
        /*03b4*/ 	.short	0x010a
        /*03b6*/ 	.byte	0x11
	.zero		1


	//   ....[41]....
        /*03b8*/ 	.word	0x00001e90
        /*03bc*/ 	.word	0x000000ff
        /*03c0*/ 	.word	0x00000018
        /*03c4*/ 	.short	0x010a
        /*03c6*/ 	.byte	0x08
	.zero		1


	//   ....[42]....
        /*03c8*/ 	.word	0x00001fd0
        /*03cc*/ 	.word	0x00000002
        /*03d0*/ 	.word	0x00000080
        /*03d4*/ 	.short	0x010a
        /*03d6*/ 	.byte	0xff
	.zero		1


	//   ....[43]....
        /*03d8*/ 	.word	0x00002090
        /*03dc*/ 	.word	0x00000002
        /*03e0*/ 	.word	0x00000000
        /*03e4*/ 	.short	0x0101
        /*03e6*/ 	.byte	0xff
	.zero		1


	//   ....[44]....
        /*03e8*/ 	.word	0x000025f0
        /*03ec*/ 	.word	0x000000ff
        /*03f0*/ 	.word	0x00000000
        /*03f4*/ 	.short	0x010a
        /*03f6*/ 	.byte	0x04
	.zero		1


	//   ....[45]....
        /*03f8*/ 	.word	0x00002680
        /*03fc*/ 	.word	0x000000ff
        /*0400*/ 	.word	0x00000000
        /*0404*/ 	.short	0x010a
        /*0406*/ 	.byte	0x04
	.zero		1


	//   ....[46]....
        /*0408*/ 	.word	0x00002720
        /*040c*/ 	.word	0x00000000
        /*0410*/ 	.word	0x00000000
        /*0414*/ 	.short	0x010a
        /*0416*/ 	.byte	0xff
	.zero		1


	//   ....[47]....
        /*0418*/ 	.word	0x00002850
        /*041c*/ 	.word	0x00000000
        /*0420*/ 	.word	0x000000e0
        /*0424*/ 	.short	0x010a
        /*0426*/ 	.byte	0xff
	.zero		1


	//   ....[48]....
        /*0428*/ 	.word	0x000028c0
        /*042c*/ 	.word	0x00000004
        /*0430*/ 	.word	0x00000000
        /*0434*/ 	.short	0x0101
        /*0436*/ 	.byte	0xff
	.zero		1


	//   ....[49]....
        /*0438*/ 	.word	0x000028e0
        /*043c*/ 	.word	0x000000ff
        /*0440*/ 	.word	0x00000090
        /*0444*/ 	.short	0x010a
        /*0446*/ 	.byte	0x05
	.zero		1


	//   ....[50]....
        /*0448*/ 	.word	0x00002a00
        /*044c*/ 	.word	0x00000000
        /*0450*/ 	.word	0x00000080
        /*0454*/ 	.short	0x010a
        /*0456*/ 	.byte	0xff
	.zero		1


	//   ....[51]....
        /*0458*/ 	.word	0x00002b00
        /*045c*/ 	.word	0x00000000
        /*0460*/ 	.word	0x00000000
        /*0464*/ 	.short	0x0101
        /*0466*/ 	.byte	0xff
	.zero		1


	//   ....[52]....
        /*0468*/ 	.word	0x00002b90
        /*046c*/ 	.word	0x000000ff
        /*0470*/ 	.word	0x00000090
        /*0474*/ 	.short	0x0106
        /*0476*/ 	.byte	0x05
	.zero		1


	//   ....[53]....
        /*0478*/ 	.word	0x00002bb0
        /*047c*/ 	.word	0x000000ff
        /*0480*/ 	.word	0x00000090
        /*0484*/ 	.short	0x010a
        /*0486*/ 	.byte	0x05
	.zero		1


	//   ....[54]....
        /*0488*/ 	.word	0x00002c40
        /*048c*/ 	.word	0x000000ff
        /*0490*/ 	.word	0x00000090
        /*0494*/ 	.short	0x0106
        /*0496*/ 	.byte	0x04
	.zero		1


	//   ....[55]....
        /*0498*/ 	.word	0x00002c80
        /*049c*/ 	.word	0x00000000
        /*04a0*/ 	.word	0x00000090
        /*04a4*/ 	.short	0x010a
        /*04a6*/ 	.byte	0xff
	.zero		1


	//   ....[56]....
        /*04a8*/ 	.word	0x00002ec0
        /*04ac*/ 	.word	0x000000ff
        /*04b0*/ 	.word	0x00000008
        /*04b4*/ 	.short	0x010a
        /*04b6*/ 	.byte	0x06
	.zero		1


	//   ....[57]....
        /*04b8*/ 	.word	0x00002ee0
        /*04bc*/ 	.word	0x000000ff
        /*04c0*/ 	.word	0x00000008
        /*04c4*/ 	.short	0x010a
        /*04c6*/ 	.byte	0x06
	.zero		1


	//   ....[58]....
        /*04c8*/ 	.word	0x00003070
        /*04cc*/ 	.word	0x000000ff
        /*04d0*/ 	.word	0x00000008
        /*04d4*/ 	.short	0x010a
        /*04d6*/ 	.byte	0x06
	.zero		1


	//   ....[59]....
        /*04d8*/ 	.word	0x00003090
        /*04dc*/ 	.word	0x000000ff
        /*04e0*/ 	.word	0x00000008
        /*04e4*/ 	.short	0x010a
        /*04e6*/ 	.byte	0x06
	.zero		1


	//   ....[60]....
        /*04e8*/ 	.word	0x00003150
        /*04ec*/ 	.word	0x000000ff
        /*04f0*/ 	.word	0x00000000
        /*04f4*/ 	.short	0x0101
        /*04f6*/ 	.byte	0x07
	.zero		1


	//   ....[61]....
        /*04f8*/ 	.word	0x00003490
        /*04fc*/ 	.word	0x00000000
        /*0500*/ 	.word	0x00000080
        /*0504*/ 	.short	0x010a
        /*0506*/ 	.byte	0xff
	.zero		1


	//   ....[62]....
        /*0508*/ 	.word	0x00003550
        /*050c*/ 	.word	0x00000000
        /*0510*/ 	.word	0x00000000
        /*0514*/ 	.short	0x0101
        /*0516*/ 	.byte	0xff
	.zero		1


	//   ....[63]....
        /*0518*/ 	.word	0x00003610
        /*051c*/ 	.word	0x000000ff
        /*0520*/ 	.word	0x00000000
        /*0524*/ 	.short	0x010a
        /*0526*/ 	.byte	0x08
	.zero		1


	//   ....[64]....
        /*0528*/ 	.word	0x00003620
        /*052c*/ 	.word	0x000000ff
        /*0530*/ 	.word	0x000000c0
        /*0534*/ 	.short	0x010a
        /*0536*/ 	.byte	0x09
	.zero		1


	//   ....[65]....
        /*0538*/ 	.word	0x000036d0
        /*053c*/ 	.word	0x000000ff
        /*0540*/ 	.word	0x00000000
        /*0544*/ 	.short	0x010a
        /*0546*/ 	.byte	0x08
	.zero		1


	//   ....[66]....
        /*0548*/ 	.word	0x00003800
        /*054c*/ 	.word	0x000000ff
        /*0550*/ 	.word	0x00000000
        /*0554*/ 	.short	0x010a
        /*0556*/ 	.byte	0x1e
	.zero		1


	//   ....[67]....
        /*0558*/ 	.word	0x00003b00
        /*055c*/ 	.word	0x000000ff
        /*0560*/ 	.word	0x00000000
        /*0564*/ 	.short	0x010a
        /*0566*/ 	.byte	0x08
	.zero		1


	//   ....[68]....
        /*0568*/ 	.word	0x00003b90
        /*056c*/ 	.word	0x000000ff
        /*0570*/ 	.word	0x00000000
        /*0574*/ 	.short	0x010a
        /*0576*/ 	.byte	0x08
	.zero		1


	//   ....[69]....
        /*0578*/ 	.word	0x00003c20
        /*057c*/ 	.word	0x000000ff
        /*0580*/ 	.word	0x00000000
        /*0584*/ 	.short	0x010a
        /*0586*/ 	.byte	0x08
	.zero		1


	//   ....[70]....
        /*0588*/ 	.word	0x00003cc0
        /*058c*/ 	.word	0x00000000
        /*0590*/ 	.word	0x00000000
        /*0594*/ 	.short	0x010a
        /*0596*/ 	.byte	0xff
	.zero		1


	//   ....[71]....
        /*0598*/ 	.word	0x00003d00
        /*059c*/ 	.word	0x00000000
        /*05a0*/ 	.word	0x00000000
        /*05a4*/ 	.short	0x010a
        /*05a6*/ 	.byte	0xff
	.zero		1


	//   ....[72]....
        /*05a8*/ 	.word	0x00003d70
        /*05ac*/ 	.word	0x000000ff
        /*05b0*/ 	.word	0x00000000
        /*05b4*/ 	.short	0x0101
        /*05b6*/ 	.byte	0x05
	.zero		1


	//   ....[73]....
        /*05b8*/ 	.word	0x00003db0
        /*05bc*/ 	.word	0x000000ff
        /*05c0*/ 	.word	0x00000100
        /*05c4*/ 	.short	0x010a
        /*05c6*/ 	.byte	0x07
	.zero		1


	//   ....[74]....
        /*05c8*/ 	.word	0x00003e00
        /*05cc*/ 	.word	0x000000ff
        /*05d0*/ 	.word	0x00000000
        /*05d4*/ 	.short	0x0101
        /*05d6*/ 	.byte	0x05
	.zero		1


	//   ....[75]....
        /*05d8*/ 	.word	0x00004250
        /*05dc*/ 	.word	0x00000000
        /*05e0*/ 	.word	0x00000080
        /*05e4*/ 	.short	0x010a
        /*05e6*/ 	.byte	0xff
	.zero		1


	//   ....[76]....
        /*05e8*/ 	.word	0x00004310
        /*05ec*/ 	.word	0x00000000
        /*05f0*/ 	.word	0x00000000
        /*05f4*/ 	.short	0x0101
        /*05f6*/ 	.byte	0xff
	.zero		1


	//   ....[77]....
        /*05f8*/ 	.word	0x00004630
        /*05fc*/ 	.word	0x000000ff
        /*0600*/ 	.word	0x00000078
        /*0604*/ 	.short	0x010a
        /*0606*/ 	.byte	0x07
	.zero		1


	//   ....[78]....
        /*0608*/ 	.word	0x00004820
        /*060c*/ 	.word	0x000000ff
        /*0610*/ 	.word	0x00000050
        /*0614*/ 	.short	0x010a
        /*0616*/ 	.byte	0x07
	.zero		1


	//   ....[79]....
        /*0618*/ 	.word	0x00004a10
        /*061c*/ 	.word	0x000000ff
        /*0620*/ 	.word	0x00000030
        /*0624*/ 	.short	0x010b
        /*0626*/ 	.byte	0x07
	.zero		1


	//   ....[80]....
        /*0628*/ 	.word	0x00004a20
        /*062c*/ 	.word	0x000000ff
        /*0630*/ 	.word	0x00000000
        /*0634*/ 	.short	0x0101
        /*0636*/ 	.byte	0x0e
	.zero		1


	//   ....[81]....
        /*0638*/ 	.word	0x00004a40
        /*063c*/ 	.word	0x000000ff
        /*0640*/ 	.word	0x00000058
        /*0644*/ 	.short	0x010a
        /*0646*/ 	.byte	0x07
	.zero		1


	//   ....[82]....
        /*0648*/ 	.word	0x00004bf0
        /*064c*/ 	.word	0x000000ff
        /*0650*/ 	.word	0x00000038
        /*0654*/ 	.short	0x010b
        /*0656*/ 	.byte	0x07
	.zero		1


	//   ....[83]....
        /*0658*/ 	.word	0x00004c00
        /*065c*/ 	.word	0x000000ff
        /*0660*/ 	.word	0x00000000
        /*0664*/ 	.short	0x0101
        /*0666*/ 	.byte	0x0e
	.zero		1


	//   ....[84]....
        /*0668*/ 	.word	0x00004c10
        /*066c*/ 	.word	0x000000ff
        /*0670*/ 	.word	0x00000060
        /*0674*/ 	.short	0x010a
        /*0676*/ 	.byte	0x07
	.zero		1


	//   ....[85]....
        /*0678*/ 	.word	0x00004e40
        /*067c*/ 	.word	0x000000ff
        /*0680*/ 	.word	0x00000040
        /*0684*/ 	.short	0x010b
        /*0686*/ 	.byte	0x07
	.zero		1


	//   ....[86]....
        /*0688*/ 	.word	0x00004eb0
        /*068c*/ 	.word	0x000000ff
        /*0690*/ 	.word	0x00000000
        /*0694*/ 	.short	0x0101
        /*0696*/ 	.byte	0x0e
	.zero		1


	//   ....[87]....
        /*0698*/ 	.word	0x00004ef0
        /*069c*/ 	.word	0x000000ff
        /*06a0*/ 	.word	0x00000068
        /*06a4*/ 	.short	0x010a
        /*06a6*/ 	.byte	0x07
	.zero		1


	//   ....[88]....
        /*06a8*/ 	.word	0x00005120
        /*06ac*/ 	.word	0x000000ff
        /*06b0*/ 	.word	0x00000048
        /*06b4*/ 	.short	0x010b
        /*06b6*/ 	.byte	0x07
	.zero		1


	//   ....[89]....
        /*06b8*/ 	.word	0x00005140
        /*06bc*/ 	.word	0x000000ff
        /*06c0*/ 	.word	0x00000000
        /*06c4*/ 	.short	0x0101
        /*06c6*/ 	.byte	0x0d
	.zero		1


	//   ....[90]....
        /*06c8*/ 	.word	0x00005170
        /*06cc*/ 	.word	0x000000ff
        /*06d0*/ 	.word	0x00000050
        /*06d4*/ 	.short	0x010a
        /*06d6*/ 	.byte	0x07
	.zero		1


	//   ....[91]....
        /*06d8*/ 	.word	0x00005190
        /*06dc*/ 	.word	0x000000ff
        /*06e0*/ 	.word	0x00000058
        /*06e4*/ 	.short	0x010a
        /*06e6*/ 	.byte	0x07
	.zero		1


	//   ....[92]....
        /*06e8*/ 	.word	0x000051b0
        /*06ec*/ 	.word	0x000000ff
        /*06f0*/ 	.word	0x00000060
        /*06f4*/ 	.short	0x010a
        /*06f6*/ 	.byte	0x07
	.zero		1


	//   ....[93]....
        /*06f8*/ 	.word	0x000051f0
        /*06fc*/ 	.word	0x00000000
        /*0700*/ 	.word	0x00000068
        /*0704*/ 	.short	0x010a
        /*0706*/ 	.byte	0xff
	.zero		1


	//   ....[94]....
        /*0708*/ 	.word	0x00005540
        /*070c*/ 	.word	0x00000000
        /*0710*/ 	.word	0x00000080
        /*0714*/ 	.short	0x010a
        /*0716*/ 	.byte	0xff
	.zero		1


	//   ....[95]....
        /*0718*/ 	.word	0x00005650
        /*071c*/ 	.word	0x00000000
        /*0720*/ 	.word	0x00000000
        /*0724*/ 	.short	0x0101
        /*0726*/ 	.byte	0xff
	.zero		1


	//   ....[96]....
        /*0728*/ 	.word	0x00006070
        /*072c*/ 	.word	0x000000ff
        /*0730*/ 	.word	0x00000030
        /*0734*/ 	.short	0x010a
        /*0736*/ 	.byte	0x30
	.zero		1


	//   ....[97]....
        /*0738*/ 	.word	0x000060b0
        /*073c*/ 	.word	0x0000004a
        /*0740*/ 	.word	0x000000a0
        /*0744*/ 	.short	0x010a
        /*0746*/ 	.byte	0xff
	.zero		1


	//   ....[98]....
        /*0748*/ 	.word	0x000061c0
        /*074c*/ 	.word	0x000000ff
        /*0750*/ 	.word	0x00000030
        /*0754*/ 	.short	0x010a
        /*0756*/ 	.byte	0x30
	.zero		1


	//   ....[99]....
        /*0758*/ 	.word	0x00006290
        /*075c*/ 	.word	0x0000004a
        /*0760*/ 	.word	0x000000a0
        /*0764*/ 	.short	0x010a
        /*0766*/ 	.byte	0xff
	.zero		1


	//   ....[100]....
        /*0768*/ 	.word	0x00006a40
        /*076c*/ 	.word	0x00000000
        /*0770*/ 	.word	0x00000000
        /*0774*/ 	.short	0x0101
        /*0776*/ 	.byte	0xff
	.zero		1


	//   ....[101]....
        /*0778*/ 	.word	0x00006a50
        /*077c*/ 	.word	0x00000003
        /*0780*/ 	.word	0x00000030
        /*0784*/ 	.short	0x010a
        /*0786*/ 	.byte	0xff
	.zero		1


	//   ....[102]....
        /*0788*/ 	.word	0x00006b10
        /*078c*/ 	.word	0x00000003
        /*0790*/ 	.word	0x00000030
        /*0794*/ 	.short	0x010a
        /*0796*/ 	.byte	0xff
	.zero		1


	//   ....[103]....
        /*0798*/ 	.word	0x00007300
        /*079c*/ 	.word	0x00000052
        /*07a0*/ 	.word	0x00000000
        /*07a4*/ 	.short	0x0101
        /*07a6*/ 	.byte	0xff
	.zero		1


	//   ....[104]....
        /*07a8*/ 	.word	0x00007320
        /*07ac*/ 	.word	0x00000053
        /*07b0*/ 	.word	0x00000030
        /*07b4*/ 	.short	0x010a
        /*07b6*/ 	.byte	0xff
	.zero		1


	//   ....[105]....
        /*07b8*/ 	.word	0x000073d0
        /*07bc*/ 	.word	0x00000053
        /*07c0*/ 	.word	0x00000030
        /*07c4*/ 	.short	0x010a
        /*07c6*/ 	.byte	0xff
	.zero		1


	//   ....[106]....
        /*07c8*/ 	.word	0x00007bc0
        /*07cc*/ 	.word	0x00000052
        /*07d0*/ 	.word	0x00000000
        /*07d4*/ 	.short	0x0101
        /*07d6*/ 	.byte	0xff
	.zero		1


	//   ....[107]....
        /*07d8*/ 	.word	0x00007be0
        /*07dc*/ 	.word	0x00000058
        /*07e0*/ 	.word	0x00000030
        /*07e4*/ 	.short	0x010a
        /*07e6*/ 	.byte	0xff
	.zero		1


	//   ....[108]....
        /*07e8*/ 	.word	0x00007c90
        /*07ec*/ 	.word	0x00000058
        /*07f0*/ 	.word	0x00000030
        /*07f4*/ 	.short	0x010a
        /*07f6*/ 	.byte	0xff
	.zero		1


	//   ....[109]....
        /*07f8*/ 	.word	0x00007f40
        /*07fc*/ 	.word	0x0000004a
        /*0800*/ 	.word	0x00000000
        /*0804*/ 	.short	0x0101
        /*0806*/ 	.byte	0xff
	.zero		1


	//   ....[110]....
        /*0808*/ 	.word	0x000084d0
        /*080c*/ 	.word	0x00000002
        /*0810*/ 	.word	0x00000000
        /*0814*/ 	.short	0x0101
        /*0816*/ 	.byte	0xff
	.zero		1


	//   ....[111]....
        /*0818*/ 	.word	0x00008740
        /*081c*/ 	.word	0x000000ff
        /*0820*/ 	.word	0x00000000
        /*0824*/ 	.short	0x0101
        /*0826*/ 	.byte	0x04
	.zero		1


	//   ....[112]....
        /*0828*/ 	.word	0x00008760
        /*082c*/ 	.word	0x00000003
        /*0830*/ 	.word	0x000000f0
        /*0834*/ 	.short	0x010a
        /*0836*/ 	.byte	0xff
	.zero		1


	//   ....[113]....
        /*0838*/ 	.word	0x000087c0
        /*083c*/ 	.word	0x00000002
        /*0840*/ 	.word	0x00000018
        /*0844*/ 	.short	0x010a
        /*0846*/ 	.byte	0xff
	.zero		1


	//   ....[114]....
        /*0848*/ 	.word	0x00008820
        /*084c*/ 	.word	0x00000002
        /*0850*/ 	.word	0x00000018
        /*0854*/ 	.short	0x010a
        /*0856*/ 	.byte	0xff
	.zero		1


	//   ....[115]....
        /*0858*/ 	.word	0x00008870
        /*085c*/ 	.word	0x00000002
        /*0860*/ 	.word	0x00000080
        /*0864*/ 	.short	0x010a
        /*0866*/ 	.byte	0xff
	.zero		1


	//   ....[116]....
        /*0868*/ 	.word	0x000088d0
        /*086c*/ 	.word	0x00000000
        /*0870*/ 	.word	0x00000000
        /*0874*/ 	.short	0x010a
        /*0876*/ 	.byte	0xff
	.zero		1


	//   ....[117]....
        /*0878*/ 	.word	0x00008930
        /*087c*/ 	.word	0x00000000
        /*0880*/ 	.word	0x00000000
        /*0884*/ 	.short	0x010a
        /*0886*/ 	.byte	0xff
	.zero		1


	//   ....[118]....
        /*0888*/ 	.word	0x00008980
        /*088c*/ 	.word	0x00000000
        /*0890*/ 	.word	0x000000e0
        /*0894*/ 	.short	0x010a
        /*0896*/ 	.byte	0xff
	.zero		1


	//   ....[119]....
        /*0898*/ 	.word	0x000089e0
        /*089c*/ 	.word	0x00000000
        /*08a0*/ 	.word	0x00000090
        /*08a4*/ 	.short	0x010a
        /*08a6*/ 	.byte	0xff
	.zero		1


	//   ....[120]....
        /*08a8*/ 	.word	0x00008a30
        /*08ac*/ 	.word	0x00000000
        /*08b0*/ 	.word	0x00000080
        /*08b4*/ 	.short	0x010a
        /*08b6*/ 	.byte	0xff
	.zero		1


	//   ....[121]....
        /*08b8*/ 	.word	0x00008a90
        /*08bc*/ 	.word	0x00000000
        /*08c0*/ 	.word	0x00000090
        /*08c4*/ 	.short	0x010a
        /*08c6*/ 	.byte	0xff
	.zero		1


	//   ....[122]....
        /*08c8*/ 	.word	0x00008af0
        /*08cc*/ 	.word	0x00000004
        /*08d0*/ 	.word	0x00000008
        /*08d4*/ 	.short	0x010a
        /*08d6*/ 	.byte	0xff
	.zero		1


	//   ....[123]....
        /*08d8*/ 	.word	0x00008bd0
        /*08dc*/ 	.word	0x00000002
        /*08e0*/ 	.word	0x00000008
        /*08e4*/ 	.short	0x010a
        /*08e6*/ 	.byte	0xff
	.zero		1


	//   ....[124]....
        /*08e8*/ 	.word	0x00008c20
        /*08ec*/ 	.word	0x00000000
        /*08f0*/ 	.word	0x00000080
        /*08f4*/ 	.short	0x010a
        /*08f6*/ 	.byte	0xff
	.zero		1


	//   ....[125]....
        /*08f8*/ 	.word	0x00008c80
        /*08fc*/ 	.word	0x00000000
        /*0900*/ 	.word	0x000000c0
        /*0904*/ 	.short	0x010a
        /*0906*/ 	.byte	0xff
	.zero		1


	//   ....[126]....
        /*0908*/ 	.word	0x00008ce0
        /*090c*/ 	.word	0x00000000
        /*0910*/ 	.word	0x00000000
        /*0914*/ 	.short	0x010a
        /*0916*/ 	.byte	0xff
	.zero		1


	//   ....[127]....
        /*0918*/ 	.word	0x00008d40
        /*091c*/ 	.word	0x00000000
        /*0920*/ 	.word	0x00000000
        /*0924*/ 	.short	0x010a
        /*0926*/ 	.byte	0xff
	.zero		1


	//   ....[128]....
        /*0928*/ 	.word	0x00008da0
        /*092c*/ 	.word	0x00000000
        /*0930*/ 	.word	0x00000000
        /*0934*/ 	.short	0x010a
        /*0936*/ 	.byte	0xff
	.zero		1


	//   ....[129]....
        /*0938*/ 	.word	0x00008e00
        /*093c*/ 	.word	0x00000000
        /*0940*/ 	.word	0x00000000
        /*0944*/ 	.short	0x010a
        /*0946*/ 	.byte	0xff
	.zero		1


	//   ....[130]....
        /*0948*/ 	.word	0x00008e60
        /*094c*/ 	.word	0x00000000
        /*0950*/ 	.word	0x00000100
        /*0954*/ 	.short	0x010a
        /*0956*/ 	.byte	0xff
	.zero		1


	//   ....[131]....
        /*0958*/ 	.word	0x00008eb0
        /*095c*/ 	.word	0x00000000
        /*0960*/ 	.word	0x00000080
        /*0964*/ 	.short	0x010a
        /*0966*/ 	.byte	0xff
	.zero		1


	//   ....[132]....
        /*0968*/ 	.word	0x00008f10
        /*096c*/ 	.word	0x00000000
        /*0970*/ 	.word	0x00000078
        /*0974*/ 	.short	0x010a
        /*0976*/ 	.byte	0xff
	.zero		1


	//   ....[133]....
        /*0978*/ 	.word	0x00008f70
        /*097c*/ 	.word	0x00000003
        /*0980*/ 	.word	0x00000050
        /*0984*/ 	.short	0x010a
        /*0986*/ 	.byte	0xff
	.zero		1


	//   ....[134]....
        /*0988*/ 	.word	0x00008fd0
        /*098c*/ 	.word	0x00000003
        /*0990*/ 	.word	0x00000058
        /*0994*/ 	.short	0x010a
        /*0996*/ 	.byte	0xff
	.zero		1


	//   ....[135]....
        /*0998*/ 	.word	0x00009030
        /*099c*/ 	.word	0x00000003
        /*09a0*/ 	.word	0x00000060
        /*09a4*/ 	.short	0x010a
        /*09a6*/ 	.byte	0xff
	.zero		1


	//   ....[136]....
        /*09a8*/ 	.word	0x00009090
        /*09ac*/ 	.word	0x00000003
        /*09b0*/ 	.word	0x00000068
        /*09b4*/ 	.short	0x010a
        /*09b6*/ 	.byte	0xff
	.zero		1


	//   ....[137]....
        /*09b8*/ 	.word	0x000090f0
        /*09bc*/ 	.word	0x00000000
        /*09c0*/ 	.word	0x00000050
        /*09c4*/ 	.short	0x010a
        /*09c6*/ 	.byte	0xff
	.zero		1


	//   ....[138]....
        /*09c8*/ 	.word	0x00009150
        /*09cc*/ 	.word	0x00000000
        /*09d0*/ 	.word	0x00000058
        /*09d4*/ 	.short	0x010a
        /*09d6*/ 	.byte	0xff
	.zero		1


	//   ....[139]....
        /*09d8*/ 	.word	0x000091b0
        /*09dc*/ 	.word	0x00000000
        /*09e0*/ 	.word	0x00000060
        /*09e4*/ 	.short	0x010a
        /*09e6*/ 	.byte	0xff
	.zero		1


	//   ....[140]....
        /*09e8*/ 	.word	0x00009200
        /*09ec*/ 	.word	0x00000000
        /*09f0*/ 	.word	0x00000080
        /*09f4*/ 	.short	0x010a
        /*09f6*/ 	.byte	0xff
	.zero		1


	//   ....[141]....
        /*09f8*/ 	.word	0x00009260
        /*09fc*/ 	.word	0x00000000
        /*0a00*/ 	.word	0x00000030
        /*0a04*/ 	.short	0x010a
        /*0a06*/ 	.byte	0xff
	.zero		1


	//   ....[142]....
        /*0a08*/ 	.word	0x000092b0
        /*0a0c*/ 	.word	0x0000004a
        /*0a10*/ 	.word	0x000000a0
        /*0a14*/ 	.short	0x010a
        /*0a16*/ 	.byte	0xff
	.zero		1


	//   ....[143]....
        /*0a18*/ 	.word	0x00009300
        /*0a1c*/ 	.word	0x00000003
        /*0a20*/ 	.word	0x00000030
        /*0a24*/ 	.short	0x010a
        /*0a26*/ 	.byte	0xff
	.zero		1


	//   ....[144]....
        /*0a28*/ 	.word	0x00009350
        /*0a2c*/ 	.word	0x00000053
        /*0a30*/ 	.word	0x00000030
        /*0a34*/ 	.short	0x010a
        /*0a36*/ 	.byte	0xff
	.zero		1


	//   ....[145]....
        /*0a38*/ 	.word	0x000093a0
        /*0a3c*/ 	.word	0x00000058
        /*0a40*/ 	.word	0x00000030
        /*0a44*/ 	.short	0x010a
        /*0a46*/ 	.byte	0xff
	.zero		1


	//----- nvinfo : EIATTR_NUM_MBARRIERS
	.align		4
.L_47:
        /*0a48*/ 	.byte	0x03, 0x38
        /*0a4a*/ 	.short	0x0021


	//----- nvinfo : EIATTR_EXIT_INSTR_OFFSETS
	.align		4
        /*0a4c*/ 	.byte	0x04, 0x1c
        /*0a4e*/ 	.short	(.L_49 - .L_48)


	//   ....[0]....
.L_48:
        /*0a50*/ 	.word	0x00002750


	//   ....[1]....
        /*0a54*/ 	.word	0x00002c50


	//   ....[2]....
        /*0a58*/ 	.word	0x00002cb0


	//   ....[3]....
        /*0a5c*/ 	.word	0x00004030


	//   ....[4]....
        /*0a60*/ 	.word	0x00005220


	//   ....[5]....
        /*0a64*/ 	.word	0x00005260


	//   ....[6]....
        /*0a68*/ 	.word	0x00008630


	//   ....[7]....
        /*0a6c*/ 	.word	0x000086b0


	//   ....[8]....
        /*0a70*/ 	.word	0x000086e0


	//   ....[9]....
        /*0a74*/ 	.word	0x00008750


	//----- nvinfo : EIATTR_MAX_THREADS
	.align		4
.L_49:
        /*0a78*/ 	.byte	0x04, 0x05
        /*0a7a*/ 	.short	(.L_51 - .L_50)
.L_50:
        /*0a7c*/ 	.word	0x00000100
        /*0a80*/ 	.word	0x00000001
        /*0a84*/ 	.word	0x00000001


	//----- nvinfo : EIATTR_CRS_STACK_SIZE
	.align		4
.L_51:
        /*0a88*/ 	.byte	0x04, 0x1e
        /*0a8a*/ 	.short	(.L_53 - .L_52)
.L_52:
        /*0a8c*/ 	.word	0x00000000


	//----- nvinfo : EIATTR_CBANK_PARAM_SIZE
	.align		4
.L_53:
        /*0a90*/ 	.byte	0x03, 0x19
        /*0a92*/ 	.short	0x0800


	//----- nvinfo : EIATTR_PARAM_CBANK
	.align		4
        /*0a94*/ 	.byte	0x04, 0x0a
        /*0a96*/ 	.short	(.L_55 - .L_54)
	.align		4
.L_54:
        /*0a98*/ 	.word	index@(.nv.constant0._ZN7cutlass13device_kernelINS_4gemm6kernel13GemmUniversalIN4cute5tupleIJiiiiEEENS1_10collective13CollectiveMmaINS1_35MainloopSm100TmaUmmaWarpSpecializedILi3ELi2ELi4ENS5_IJNS4_1CILi2EEENSA_ILi1EEESC_EEEEENS5_IJNSA_ILi128EEESF_NSA_ILi64EEEEEENS_6half_tENS5_IJlSC_lEEESI_SJ_NS4_8TiledMMAINS4_8MMA_AtomIJNS4_26SM100_MMA_F16BF16_2x1SM_SSISI_SI_fLi128ELi128ELNS4_4UMMA5MajorE0ELSO_0ELNSN_7ScaleInE0ELSP_0EEEEEENS4_6LayoutINS5_IJSC_SC_SC_EEENS5_IJNSA_ILi0EEESU_SU_EEEEENS5_IJNS4_10UnderscoreESX_SX_EEEEENS4_18SM100_TMA_2SM_LOADENS4_14ComposedLayoutINS4_7SwizzleILi3ELi4ELi3EEENS4_18smem_ptr_flag_bitsILi16EEENSS_INS5_IJNSA_ILi8EEESG_EEENS5_IJSG_SC_EEEEEEEvNS4_8identityES10_S1A_vS1B_EENS_8epilogue10collective18CollectiveEpilogueINS1D_23Sm100TmaWarpSpecializedILi4ELi2ELi16ELb1ELb0EEEJNS5_IJSG_SF_SG_EEENS5_IJNSS_ISG_SC_EENSS_INS5_IJNSA_ILi16EEESB_EEENS5_IJSC_SG_EEEEEEEESI_SJ_SI_SJ_NS1D_6fusion15FusionCallbacksIS1H_NS1P_17LinearCombinationISI_fSI_fLNS_15FloatRoundStyleE2EEES1I_S1O_JEEENS4_5SM1004TMEM4LOAD26SM100_TMEM_LOAD_32dp32b16xENS4_13SM90_TMA_LOADENS11_INS12_ILi1ELi4ELi3EEES15_NSS_INS5_IJS16_S1K_EEENS5_IJS1K_SC_EEEEEEENS4_39AutoVectorizingCopyWithAssumedAlignmentILi128EEENS4_14SM90_TMA_STOREES24_S26_S26_EEEvvEEEEvNT_6ParamsE)
        /*0a9c*/ 	.short	0x0380
        /*0a9e*/ 	.short	0x0800


	//----- nvinfo : EIATTR_SW_WAR
	.align		4
.L_55:
        /*0aa0*/ 	.byte	0x04, 0x36
        /*0aa2*/ 	.short	(.L_57 - .L_56)
.L_56:
        /*0aa4*/ 	.word	0x00000008
.L_57:


//--------------------- .nv.callgraph             --------------------------
	.section	.nv.callgraph,"",@"SHT_CUDA_CALLGRAPH"
	.align	4
	.sectionentsize	8
	.align		4
        /*0000*/ 	.word	0x00000000
	.align		4
        /*0004*/ 	.word	0xffffffff
	.align		4
        /*0008*/ 	.word	index@(_ZN7cutlass13device_kernelINS_4gemm6kernel13GemmUniversalIN4cute5tupleIJiiiiEEENS1_10collective13CollectiveMmaINS1_35MainloopSm100TmaUmmaWarpSpecializedILi3ELi2ELi4ENS5_IJNS4_1CILi2EEENSA_ILi1EEESC_EEEEENS5_IJNSA_ILi128EEESF_NSA_ILi64EEEEEENS_6half_tENS5_IJlSC_lEEESI_SJ_NS4_8TiledMMAINS4_8MMA_AtomIJNS4_26SM100_MMA_F16BF16_2x1SM_SSISI_SI_fLi128ELi128ELNS4_4UMMA5MajorE0ELSO_0ELNSN_7ScaleInE0ELSP_0EEEEEENS4_6LayoutINS5_IJSC_SC_SC_EEENS5_IJNSA_ILi0EEESU_SU_EEEEENS5_IJNS4_10UnderscoreESX_SX_EEEEENS4_18SM100_TMA_2SM_LOADENS4_14ComposedLayoutINS4_7SwizzleILi3ELi4ELi3EEENS4_18smem_ptr_flag_bitsILi16EEENSS_INS5_IJNSA_ILi8EEESG_EEENS5_IJSG_SC_EEEEEEEvNS4_8identityES10_S1A_vS1B_EENS_8epilogue10collective18CollectiveEpilogueINS1D_23Sm100TmaWarpSpecializedILi4ELi2ELi16ELb1ELb0EEEJNS5_IJSG_SF_SG_EEENS5_IJNSS_ISG_SC_EENSS_INS5_IJNSA_ILi16EEESB_EEENS5_IJSC_SG_EEEEEEEESI_SJ_SI_SJ_NS1D_6fusion15FusionCallbacksIS1H_NS1P_17LinearCombinationISI_fSI_fLNS_15FloatRoundStyleE2EEES1I_S1O_JEEENS4_5SM1004TMEM4LOAD26SM100_TMEM_LOAD_32dp32b16xENS4_13SM90_TMA_LOADENS11_INS12_ILi1ELi4ELi3EEES15_NSS_INS5_IJS16_S1K_EEENS5_IJS1K_SC_EEEEEEENS4_39AutoVectorizingCopyWithAssumedAlignmentILi128EEENS4_14SM90_TMA_STOREES24_S26_S26_EEEvvEEEEvNT_6ParamsE)
	.align		4
        /*000c*/ 	.word	index@(__assertfail)
	.align		4
        /*0010*/ 	.word	0x00000000
	.align		4
        /*0014*/ 	.word	0xfffffffe
	.align		4
        /*0018*/ 	.word	0x00000000
	.align		4
        /*001c*/ 	.word	0xfffffffd
	.align		4
        /*0020*/ 	.word	0x00000000
	.align		4
        /*0024*/ 	.word	0xfffffffc


//--------------------- .nv.constant4             --------------------------
	.section	.nv.constant4,"a",@progbits
	.align	8
	.align		8
.nv.constant4:
        /*0000*/ 	.dword	__assertfail
	.align		8
        /*0008*/ 	.dword	__unnamed_1
	.align		8
        /*0010*/ 	.dword	__unnamed_2
	.align		8
        /*0018*/ 	.dword	_ZN39_INTERNAL_47843698_4_k_cu_6d36c2f3_71114cuda3std3__45__cpo5beginE
	.align		8
        /*0020*/ 	.dword	_ZN39_INTERNAL_47843698_4_k_cu_6d36c2f3_71114cuda3std3__45__cpo3endE
	.align		8
        /*0028*/ 	.dword	_ZN39_INTERNAL_47843698_4_k_cu_6d36c2f3_71114cuda3std3__45__cpo6cbeginE
	.align		8
        /*0030*/ 	.dword	_ZN39_INTERNAL_47843698_4_k_cu_6d36c2f3_71114cuda3std3__45__cpo4cendE
	.align		8
        /*0038*/ 	.dword	_ZN39_INTERNAL_47843698_4_k_cu_6d36c2f3_71114cuda3std3__441_GLOBAL__N__47843698_4_k_cu_6d36c2f3_71116ignoreE
	.align		8
        /*0040*/ 	.dword	_ZN39_INTERNAL_47843698_4_k_cu_6d36c2f3_71114cuda3std3__419piecewise_constructE
	.align		8
        /*0048*/ 	.dword	_ZN39_INTERNAL_47843698_4_k_cu_6d36c2f3_71114cuda3std3__48in_placeE
	.align		8
        /*0050*/ 	.dword	_ZN39_INTERNAL_47843698_4_k_cu_6d36c2f3_71114cuda3std6ranges3__45__cpo4swapE
	.align		8
        /*0058*/ 	.dword	_ZN39_INTERNAL_47843698_4_k_cu_6d36c2f3_71114cuda3std6ranges3__45__cpo9iter_moveE
	.align		8
        /*0060*/ 	.dword	_ZN39_INTERNAL_47843698_4_k_cu_6d36c2f3_71114cute7productE
	.align		8
        /*0068*/ 	.dword	_ZN39_INTERNAL_47843698_4_k_cu_6d36c2f3_71114cute1_E
	.align		8
        /*0070*/ 	.dword	$str$25
	.align		8
        /*0078*/ 	.dword	$str$26
	.align		8
        /*0080*/ 	.dword	$str$27
	.align		8
        /*0088*/ 	.dword	$str$28


//--------------------- .text._ZN7cutlass13device_kernelINS_4gemm6kernel13GemmUniversalIN4cute5tupleIJiiiiEEENS1_10collective13CollectiveMmaINS1_35MainloopSm100TmaUmmaWarpSpecializedILi3ELi2ELi4ENS5_IJNS4_1CILi2EEENSA_ILi1EEESC_EEEEENS5_IJNSA_ILi128EEESF_NSA_ILi64EEEEEENS_6half_tENS5_IJlSC_lEEESI_SJ_NS4_8TiledMMAINS4_8MMA_AtomIJNS4_26SM100_MMA_F16BF16_2x1SM_SSISI_SI_fLi128ELi128ELNS4_4UMMA5MajorE0ELSO_0ELNSN_7ScaleInE0ELSP_0EEEEEENS4_6LayoutINS5_IJSC_SC_SC_EEENS5_IJNSA_ILi0EEESU_SU_EEEEENS5_IJNS4_10UnderscoreESX_SX_EEEEENS4_18SM100_TMA_2SM_LOADENS4_14ComposedLayoutINS4_7SwizzleILi3ELi4ELi3EEENS4_18smem_ptr_flag_bitsILi16EEENSS_INS5_IJNSA_ILi8EEESG_EEENS5_IJSG_SC_EEEEEEEvNS4_8identityES10_S1A_vS1B_EENS_8epilogue10collective18CollectiveEpilogueINS1D_23Sm100TmaWarpSpecializedILi4ELi2ELi16ELb1ELb0EEEJNS5_IJSG_SF_SG_EEENS5_IJNSS_ISG_SC_EENSS_INS5_IJNSA_ILi16EEESB_EEENS5_IJSC_SG_EEEEEEEESI_SJ_SI_SJ_NS1D_6fusion15FusionCallbacksIS1H_NS1P_17LinearCombinationISI_fSI_fLNS_15FloatRoundStyleE2EEES1I_S1O_JEEENS4_5SM1004TMEM4LOAD26SM100_TMEM_LOAD_32dp32b16xENS4_13SM90_TMA_LOADENS11_INS12_ILi1ELi4ELi3EEES15_NSS_INS5_IJS16_S1K_EEENS5_IJS1K_SC_EEEEEEENS4_39AutoVectorizingCopyWithAssumedAlignmentILi128EEENS4_14SM90_TMA_STOREES24_S26_S26_EEEvvEEEEvNT_6ParamsE --------------------------
	.section	.text._ZN7cutlass13device_kernelINS_4gemm6kernel13GemmUniversalIN4cute5tupleIJiiiiEEENS1_10collective13CollectiveMmaINS1_35MainloopSm100TmaUmmaWarpSpecializedILi3ELi2ELi4ENS5_IJNS4_1CILi2EEENSA_ILi1EEESC_EEEEENS5_IJNSA_ILi128EEESF_NSA_ILi64EEEEEENS_6half_tENS5_IJlSC_lEEESI_SJ_NS4_8TiledMMAINS4_8MMA_AtomIJNS4_26SM100_MMA_F16BF16_2x1SM_SSISI_SI_fLi128ELi128ELNS4_4UMMA5MajorE0ELSO_0ELNSN_7ScaleInE0ELSP_0EEEEEENS4_6LayoutINS5_IJSC_SC_SC_EEENS5_IJNSA_ILi0EEESU_SU_EEEEENS5_IJNS4_10UnderscoreESX_SX_EEEEENS4_18SM100_TMA_2SM_LOADENS4_14ComposedLayoutINS4_7SwizzleILi3ELi4ELi3EEENS4_18smem_ptr_flag_bitsILi16EEENSS_INS5_IJNSA_ILi8EEESG_EEENS5_IJSG_SC_EEEEEEEvNS4_8identityES10_S1A_vS1B_EENS_8epilogue10collective18CollectiveEpilogueINS1D_23Sm100TmaWarpSpecializedILi4ELi2ELi16ELb1ELb0EEEJNS5_IJSG_SF_SG_EEENS5_IJNSS_ISG_SC_EENSS_INS5_IJNSA_ILi16EEESB_EEENS5_IJSC_SG_EEEEEEEESI_SJ_SI_SJ_NS1D_6fusion15FusionCallbacksIS1H_NS1P_17LinearCombinationISI_fSI_fLNS_15FloatRoundStyleE2EEES1I_S1O_JEEENS4_5SM1004TMEM4LOAD26SM100_TMEM_LOAD_32dp32b16xENS4_13SM90_TMA_LOADENS11_INS12_ILi1ELi4ELi3EEES15_NSS_INS5_IJS16_S1K_EEENS5_IJS1K_SC_EEEEEEENS4_39AutoVectorizingCopyWithAssumedAlignmentILi128EEENS4_14SM90_TMA_STOREES24_S26_S26_EEEvvEEEEvNT_6ParamsE,"ax",@progbits
	.align	128
.text._ZN7cutlass13device_kernelINS_4gemm6kernel13GemmUniversalIN4cute5tupleIJiiiiEEENS1_10collective13CollectiveMmaINS1_35MainloopSm100TmaUmmaWarpSpecializedILi3ELi2ELi4ENS5_IJNS4_1CILi2EEENSA_ILi1EEESC_EEEEENS5_IJNSA_ILi128EEESF_NSA_ILi64EEEEEENS_6half_tENS5_IJlSC_lEEESI_SJ_NS4_8TiledMMAINS4_8MMA_AtomIJNS4_26SM100_MMA_F16BF16_2x1SM_SSISI_SI_fLi128ELi128ELNS4_4UMMA5MajorE0ELSO_0ELNSN_7ScaleInE0ELSP_0EEEEEENS4_6LayoutINS5_IJSC_SC_SC_EEENS5_IJNSA_ILi0EEESU_SU_EEEEENS5_IJNS4_10UnderscoreESX_SX_EEEEENS4_18SM100_TMA_2SM_LOADENS4_14ComposedLayoutINS4_7SwizzleILi3ELi4ELi3EEENS4_18smem_ptr_flag_bitsILi16EEENSS_INS5_IJNSA_ILi8EEESG_EEENS5_IJSG_SC_EEEEEEEvNS4_8identityES10_S1A_vS1B_EENS_8epilogue10collective18CollectiveEpilogueINS1D_23Sm100TmaWarpSpecializedILi4ELi2ELi16ELb1ELb0EEEJNS5_IJSG_SF_SG_EEENS5_IJNSS_ISG_SC_EENSS_INS5_IJNSA_ILi16EEESB_EEENS5_IJSC_SG_EEEEEEEESI_SJ_SI_SJ_NS1D_6fusion15FusionCallbacksIS1H_NS1P_17LinearCombinationISI_fSI_fLNS_15FloatRoundStyleE2EEES1I_S1O_JEEENS4_5SM1004TMEM4LOAD26SM100_TMEM_LOAD_32dp32b16xENS4_13SM90_TMA_LOADENS11_INS12_ILi1ELi4ELi3EEES15_NSS_INS5_IJS16_S1K_EEENS5_IJS1K_SC_EEEEEEENS4_39AutoVectorizingCopyWithAssumedAlignmentILi128EEENS4_14SM90_TMA_STOREES24_S26_S26_EEEvvEEEEvNT_6ParamsE:
        .type           _ZN7cutlass13device_kernelINS_4gemm6kernel13GemmUniversalIN4cute5tupleIJiiiiEEENS1_10collective13CollectiveMmaINS1_35MainloopSm100TmaUmmaWarpSpecializedILi3ELi2ELi4ENS5_IJNS4_1CILi2EEENSA_ILi1EEESC_EEEEENS5_IJNSA_ILi128EEESF_NSA_ILi64EEEEEENS_6half_tENS5_IJlSC_lEEESI_SJ_NS4_8TiledMMAINS4_8MMA_AtomIJNS4_26SM100_MMA_F16BF16_2x1SM_SSISI_SI_fLi128ELi128ELNS4_4UMMA5MajorE0ELSO_0ELNSN_7ScaleInE0ELSP_0EEEEEENS4_6LayoutINS5_IJSC_SC_SC_EEENS5_IJNSA_ILi0EEESU_SU_EEEEENS5_IJNS4_10UnderscoreESX_SX_EEEEENS4_18SM100_TMA_2SM_LOADENS4_14ComposedLayoutINS4_7SwizzleILi3ELi4ELi3EEENS4_18smem_ptr_flag_bitsILi16EEENSS_INS5_IJNSA_ILi8EEESG_EEENS5_IJSG_SC_EEEEEEEvNS4_8identityES10_S1A_vS1B_EENS_8epilogue10collective18CollectiveEpilogueINS1D_23Sm100TmaWarpSpecializedILi4ELi2ELi16ELb1ELb0EEEJNS5_IJSG_SF_SG_EEENS5_IJNSS_ISG_SC_EENSS_INS5_IJNSA_ILi16EEESB_EEENS5_IJSC_SG_EEEEEEEESI_SJ_SI_SJ_NS1D_6fusion15FusionCallbacksIS1H_NS1P_17LinearCombinationISI_fSI_fLNS_15FloatRoundStyleE2EEES1I_S1O_JEEENS4_5SM1004TMEM4LOAD26SM100_TMEM_LOAD_32dp32b16xENS4_13SM90_TMA_LOADENS11_INS12_ILi1ELi4ELi3EEES15_NSS_INS5_IJS16_S1K_EEENS5_IJS1K_SC_EEEEEEENS4_39AutoVectorizingCopyWithAssumedAlignmentILi128EEENS4_14SM90_TMA_STOREES24_S26_S26_EEEvvEEEEvNT_6ParamsE,@function
        .size           _ZN7cutlass13device_kernelINS_4gemm6kernel13GemmUniversalIN4cute5tupleIJiiiiEEENS1_10collective13CollectiveMmaINS1_35MainloopSm100TmaUmmaWarpSpecializedILi3ELi2ELi4ENS5_IJNS4_1CILi2EEENSA_ILi1EEESC_EEEEENS5_IJNSA_ILi128EEESF_NSA_ILi64EEEEEENS_6half_tENS5_IJlSC_lEEESI_SJ_NS4_8TiledMMAINS4_8MMA_AtomIJNS4_26SM100_MMA_F16BF16_2x1SM_SSISI_SI_fLi128ELi128ELNS4_4UMMA5MajorE0ELSO_0ELNSN_7ScaleInE0ELSP_0EEEEEENS4_6LayoutINS5_IJSC_SC_SC_EEENS5_IJNSA_ILi0EEESU_SU_EEEEENS5_IJNS4_10UnderscoreESX_SX_EEEEENS4_18SM100_TMA_2SM_LOADENS4_14ComposedLayoutINS4_7SwizzleILi3ELi4ELi3EEENS4_18smem_ptr_flag_bitsILi16EEENSS_INS5_IJNSA_ILi8EEESG_EEENS5_IJSG_SC_EEEEEEEvNS4_8identityES10_S1A_vS1B_EENS_8epilogue10collective18CollectiveEpilogueINS1D_23Sm100TmaWarpSpecializedILi4ELi2ELi16ELb1ELb0EEEJNS5_IJSG_SF_SG_EEENS5_IJNSS_ISG_SC_EENSS_INS5_IJNSA_ILi16EEESB_EEENS5_IJSC_SG_EEEEEEEESI_SJ_SI_SJ_NS1D_6fusion15FusionCallbacksIS1H_NS1P_17LinearCombinationISI_fSI_fLNS_15FloatRoundStyleE2EEES1I_S1O_JEEENS4_5SM1004TMEM4LOAD26SM100_TMEM_LOAD_32dp32b16xENS4_13SM90_TMA_LOADENS11_INS12_ILi1ELi4ELi3EEES15_NSS_INS5_IJS16_S1K_EEENS5_IJS1K_SC_EEEEEEENS4_39AutoVectorizingCopyWithAssumedAlignmentILi128EEENS4_14SM90_TMA_STOREES24_S26_S26_EEEvvEEEEvNT_6ParamsE,(.L_x_194 - _ZN7cutlass13device_kernelINS_4gemm6kernel13GemmUniversalIN4cute5tupleIJiiiiEEENS1_10collective13CollectiveMmaINS1_35MainloopSm100TmaUmmaWarpSpecializedILi3ELi2ELi4ENS5_IJNS4_1CILi2EEENSA_ILi1EEESC_EEEEENS5_IJNSA_ILi128EEESF_NSA_ILi64EEEEEENS_6half_tENS5_IJlSC_lEEESI_SJ_NS4_8TiledMMAINS4_8MMA_AtomIJNS4_26SM100_MMA_F16BF16_2x1SM_SSISI_SI_fLi128ELi128ELNS4_4UMMA5MajorE0ELSO_0ELNSN_7ScaleInE0ELSP_0EEEEEENS4_6LayoutINS5_IJSC_SC_SC_EEENS5_IJNSA_ILi0EEESU_SU_EEEEENS5_IJNS4_10UnderscoreESX_SX_EEEEENS4_18SM100_TMA_2SM_LOADENS4_14ComposedLayoutINS4_7SwizzleILi3ELi4ELi3EEENS4_18smem_ptr_flag_bitsILi16EEENSS_INS5_IJNSA_ILi8EEESG_EEENS5_IJSG_SC_EEEEEEEvNS4_8identityES10_S1A_vS1B_EENS_8epilogue10collective18CollectiveEpilogueINS1D_23Sm100TmaWarpSpecializedILi4ELi2ELi16ELb1ELb0EEEJNS5_IJSG_SF_SG_EEENS5_IJNSS_ISG_SC_EENSS_INS5_IJNSA_ILi16EEESB_EEENS5_IJSC_SG_EEEEEEEESI_SJ_SI_SJ_NS1D_6fusion15FusionCallbacksIS1H_NS1P_17LinearCombinationISI_fSI_fLNS_15FloatRoundStyleE2EEES1I_S1O_JEEENS4_5SM1004TMEM4LOAD26SM100_TMEM_LOAD_32dp32b16xENS4_13SM90_TMA_LOADENS11_INS12_ILi1ELi4ELi3EEES15_NSS_INS5_IJS16_S1K_EEENS5_IJS1K_SC_EEEEEEENS4_39AutoVectorizingCopyWithAssumedAlignmentILi128EEENS4_14SM90_TMA_STOREES24_S26_S26_EEEvvEEEEvNT_6ParamsE)
        .other          _ZN7cutlass13device_kernelINS_4gemm6kernel13GemmUniversalIN4cute5tupleIJiiiiEEENS1_10collective13CollectiveMmaINS1_35MainloopSm100TmaUmmaWarpSpecializedILi3ELi2ELi4ENS5_IJNS4_1CILi2EEENSA_ILi1EEESC_EEEEENS5_IJNSA_ILi128EEESF_NSA_ILi64EEEEEENS_6half_tENS5_IJlSC_lEEESI_SJ_NS4_8TiledMMAINS4_8MMA_AtomIJNS4_26SM100_MMA_F16BF16_2x1SM_SSISI_SI_fLi128ELi128ELNS4_4UMMA5MajorE0ELSO_0ELNSN_7ScaleInE0ELSP_0EEEEEENS4_6LayoutINS5_IJSC_SC_SC_EEENS5_IJNSA_ILi0EEESU_SU_EEEEENS5_IJNS4_10UnderscoreESX_SX_EEEEENS4_18SM100_TMA_2SM_LOADENS4_14ComposedLayoutINS4_7SwizzleILi3ELi4ELi3EEENS4_18smem_ptr_flag_bitsILi16EEENSS_INS5_IJNSA_ILi8EEESG_EEENS5_IJSG_SC_EEEEEEEvNS4_8identityES10_S1A_vS1B_EENS_8epilogue10collective18CollectiveEpilogueINS1D_23Sm100TmaWarpSpecializedILi4ELi2ELi16ELb1ELb0EEEJNS5_IJSG_SF_SG_EEENS5_IJNSS_ISG_SC_EENSS_INS5_IJNSA_ILi16EEESB_EEENS5_IJSC_SG_EEEEEEEESI_SJ_SI_SJ_NS1D_6fusion15FusionCallbacksIS1H_NS1P_17LinearCombinationISI_fSI_fLNS_15FloatRoundStyleE2EEES1I_S1O_JEEENS4_5SM1004TMEM4LOAD26SM100_TMEM_LOAD_32dp32b16xENS4_13SM90_TMA_LOADENS11_INS12_ILi1ELi4ELi3EEES15_NSS_INS5_IJS16_S1K_EEENS5_IJS1K_SC_EEEEEEENS4_39AutoVectorizingCopyWithAssumedAlignmentILi128EEENS4_14SM90_TMA_STOREES24_S26_S26_EEEvvEEEEvNT_6ParamsE,@"STO_CUDA_ENTRY STV_DEFAULT"
_ZN7cutlass13device_kernelINS_4gemm6kernel13GemmUniversalIN4cute5tupleIJiiiiEEENS1_10collective13CollectiveMmaINS1_35MainloopSm100TmaUmmaWarpSpecializedILi3ELi2ELi4ENS5_IJNS4_1CILi2EEENSA_ILi1EEESC_EEEEENS5_IJNSA_ILi128EEESF_NSA_ILi64EEEEEENS_6half_tENS5_IJlSC_lEEESI_SJ_NS4_8TiledMMAINS4_8MMA_AtomIJNS4_26SM100_MMA_F16BF16_2x1SM_SSISI_SI_fLi128ELi128ELNS4_4UMMA5MajorE0ELSO_0ELNSN_7ScaleInE0ELSP_0EEEEEENS4_6LayoutINS5_IJSC_SC_SC_EEENS5_IJNSA_ILi0EEESU_SU_EEEEENS5_IJNS4_10UnderscoreESX_SX_EEEEENS4_18SM100_TMA_2SM_LOADENS4_14ComposedLayoutINS4_7SwizzleILi3ELi4ELi3EEENS4_18smem_ptr_flag_bitsILi16EEENSS_INS5_IJNSA_ILi8EEESG_EEENS5_IJSG_SC_EEEEEEEvNS4_8identityES10_S1A_vS1B_EENS_8epilogue10collective18CollectiveEpilogueINS1D_23Sm100TmaWarpSpecializedILi4ELi2ELi16ELb1ELb0EEEJNS5_IJSG_SF_SG_EEENS5_IJNSS_ISG_SC_EENSS_INS5_IJNSA_ILi16EEESB_EEENS5_IJSC_SG_EEEEEEEESI_SJ_SI_SJ_NS1D_6fusion15FusionCallbacksIS1H_NS1P_17LinearCombinationISI_fSI_fLNS_15FloatRoundStyleE2EEES1I_S1O_JEEENS4_5SM1004TMEM4LOAD26SM100_TMEM_LOAD_32dp32b16xENS4_13SM90_TMA_LOADENS11_INS12_ILi1ELi4ELi3EEES15_NSS_INS5_IJS16_S1K_EEENS5_IJS1K_SC_EEEEEEENS4_39AutoVectorizingCopyWithAssumedAlignmentILi128EEENS4_14SM90_TMA_STOREES24_S26_S26_EEEvvEEEEvNT_6ParamsE:
[----:B------:R-:W1:Y:S01]  /*0000*/  LDC R1, c[0x0][0x37c] ;  /* 0x0000df00ff017b82 */ /* 0x000e620000000800 */
[----:B------:R-:W2:Y:S01]  /*0010*/  S2R R72, SR_TID.X ;  /* 0x0000000000487919 */ /* 0x000ea20000002100 */
[----:B------:R-:W3:Y:S06]  /*0020*/  LDCU.64 UR6, c[0x0][0x890] ;  /* 0x00011200ff0677ac */ /* 0x000eec0008000a00 */
[----:B------:R-:W4:Y:S01]  /*0030*/  S2UR UR37, SR_CgaCtaId ;  /* 0x00000000002579c3 */ /* 0x000f220000008800 */
[----:B------:R-:W-:Y:S02]  /*0040*/  PRMT R59, RZ, 0x7610, R59 ;  /* 0x00007610ff3b7816 */ /* 0x000fe4000000003b */
[----:B------:R-:W-:Y:S01]  /*0050*/  ELECT P1, URZ, PT ;  /* 0x0000000000ff782f */ /* 0x000fe20003820000 */
[----:B------:R-:W1:Y:S01]  /*0060*/  LDCU.64 UR46, c[0x0][0x358] ;  /* 0x00006b00ff2e77ac */ /* 0x000e620008000a00 */
[----:B---3--:R-:W-:-:S04]  /*0070*/  UISETP.NE.U32.AND UP0, UPT, UR6, URZ, UPT ;  /* 0x000000ff0600728c */ /* 0x008fc8000bf05070 */
[----:B------:R-:W-:Y:S02]  /*0080*/  UISETP.NE.AND.EX UP0, UPT, UR7, URZ, UPT, UP0 ;  /* 0x000000ff0700728c */ /* 0x000fe4000bf05300 */
[----:B----4-:R-:W-:Y:S02]  /*0090*/  ULOP3.LUT UR5, UR37, 0x1, URZ, 0xc0, !UPT ;  /* 0x0000000125057892 */ /* 0x010fe4000f8ec0ff */
[----:B------:R-:W-:Y:S01]  /*00a0*/  ULOP3.LUT UR4, UR37, 0x1, URZ, 0x3c, !UPT ;  /* 0x0000000125047892 */ /* 0x000fe2000f8e3cff */
[----:B--2---:R-:W-:-:S05]  /*00b0*/  SHF.R.U32.HI R66, RZ, 0x5, R72 ;  /* 0x00000005ff427819 */ /* 0x004fca0000011648 */
[----:B------:R-:W2:Y:S02]  /*00c0*/  SHFL.IDX PT, R0, R66, RZ, 0x1f ;  /* 0x00001fff42007589 */ /* 0x000ea400000e0000 */
[----:B--2---:R-:W-:Y:S01]  /*00d0*/  R2UR UR10, R0 ;  /* 0x00000000000a72ca */ /* 0x004fe200000e0000 */
[----:B-1----:R-:W-:-:S14]  /*00e0*/  BRA.U UP0, `(.L_x_0) ;  /* 0x00000001002c7547 */ /* 0x002fdc000b800000 */
[----:B------:R-:W1:Y:S02]  /*00f0*/  LDCU.64 UR8, c[0x0][0x888] ;  /* 0x00011100ff0877ac */ /* 0x000e640008000a00 */
[----:B-1----:R-:W-:-:S04]  /*0100*/  UISETP.NE.U32.AND UP0, UPT, UR8, URZ, UPT ;  /* 0x000000ff0800728c */ /* 0x002fc8000bf05070 */
[----:B------:R-:W-:-:S09]  /*0110*/  UISETP.NE.AND.EX UP0, UPT, UR9, URZ, UPT, UP0 ;  /* 0x000000ff0900728c */ /* 0x000fd2000bf05300 */
[----:B------:R-:W-:Y:S05]  /*0120*/  BRA.U !UP0, `(.L_x_1) ;  /* 0x0000000108107547 */ /* 0x000fea000b800000 */
[----:B------:R-:W1:Y:S02]  /*0130*/  LDC.64 R2, c[0x0][0x888] ;  /* 0x00022200ff027b82 */ /* 0x000e640000000a00 */
[----:B-1----:R1:W5:Y:S01]  /*0140*/  LDG.E R35, desc[UR46][R2.64] ;  /* 0x0000002e02237981 */ /* 0x002362000c1e1900 */
[----:B------:R-:W-:Y:S01]  /*0150*/  HFMA2 R59, -RZ, RZ, 0, 5.9604644775390625e-08 ;  /* 0x00000001ff3b7431 */ /* 0x000fe200000001ff */
[----:B------:R-:W-:Y:S05]  /*0160*/  BRA `(.L_x_0) ;  /* 0x00000000000c7947 */ /* 0x000fea0003800000 */
.L_x_1:
[----:B------:R-:W1:Y:S01]  /*0170*/  LDCU UR8, c[0x0][0x880] ;  /* 0x00011000ff0877ac */ /* 0x000e620008000800 */
[----:B------:R-:W-:Y:S01]  /*0180*/  HFMA2 R59, -RZ, RZ, 0, 5.9604644775390625e-08 ;  /* 0x00000001ff3b7431 */ /* 0x000fe200000001ff */
[----:B-1----:R-:W-:-:S07]  /*0190*/  MOV R35, UR8 ;  /* 0x0000000800237c02 */ /* 0x002fce0008000f00 */
.L_x_0:
[----:B------:R-:W2:Y:S02]  /*01a0*/  LDCU.64 UR8, c[0x0][0x8b0] ;  /* 0x00011600ff0877ac */ /* 0x000ea40008000a00 */
[----:B--2---:R-:W-:-:S04]  /*01b0*/  UISETP.NE.U32.AND UP0, UPT, UR8, URZ, UPT ;  /* 0x000000ff0800728c */ /* 0x004fc8000bf05070 */
[----:B------:R-:W-:-:S09]  /*01c0*/  UISETP.NE.AND.EX UP0, UPT, UR9, URZ, UPT, UP0 ;  /* 0x000000ff0900728c */ /* 0x000fd2000bf05300 */
[----:B------:R-:W-:Y:S05]  /*01d0*/  BRA.U UP0, `(.L_x_2) ;  /* 0x0000000100247547 */ /* 0x000fea000b800000 */
[----:B------:R-:W2:Y:S02]  /*01e0*/  LDCU.64 UR8, c[0x0][0x8a8] ;  /* 0x00011500ff0877ac */ /* 0x000ea40008000a00 */
[----:B--2---:R-:W-:-:S04]  /*01f0*/  UISETP.NE.U32.AND UP0, UPT, UR8, URZ, UPT ;  /* 0x000000ff0800728c */ /* 0x004fc8000bf05070 */
[----:B------:R-:W-:-:S09]  /*0200*/  UISETP.NE.AND.EX UP0, UPT, UR9, URZ, UPT, UP0 ;  /* 0x000000ff0900728c */ /* 0x000fd2000bf05300 */
[----:B------:R-:W-:Y:S05]  /*0210*/  BRA.U !UP0, `(.L_x_3) ;  /* 0x00000001080c7547 */ /* 0x000fea000b800000 */
[----:B------:R-:W2:Y:S02]  /*0220*/  LDC.64 R32, c[0x0][0x8a8] ;  /* 0x00022a00ff207b82 */ /* 0x000ea40000000a00 */
[----:B--2---:R2:W5:Y:S01]  /*0230*/  LDG.E R32, desc[UR46][R32.64] ;  /* 0x0000002e20207981 */ /* 0x004562000c1e1900 */
[----:B------:R-:W-:Y:S05]  /*0240*/  BRA `(.L_x_2) ;  /* 0x0000000000087947 */ /* 0x000fea0003800000 */
.L_x_3:
[----:B------:R-:W2:Y:S02]  /*0250*/  LDCU UR8, c[0x0][0x8a0] ;  /* 0x00011400ff0877ac */ /* 0x000ea40008000800 */
[----:B--2---:R-:W-:Y:S02]  /*0260*/  MOV R32, UR8 ;  /* 0x0000000800207c02 */ /* 0x004fe40008000f00 */
.L_x_2:
[----:B------:R-:W-:Y:S01]  /*0270*/  IMAD.U32 R0, RZ, RZ, UR10 ;  /* 0x0000000aff007e24 */ /* 0x000fe2000f8e00ff */
[----:B------:R-:W-:Y:S04]  /*0280*/  BSSY.RECONVERGENT B0, `(.L_x_4) ;  /* 0x000000c000007945 */ /* 0x000fe80003800200 */
[C---:B------:R-:W-:Y:S02]  /*0290*/  ISETP.NE.OR P2, PT, R0.reuse, 0x1, !P1 ;  /* 0x000000010000780c */ /* 0x040fe40004f45670 */
[----:B------:R-:W-:-:S11]  /*02a0*/  ISETP.NE.OR P0, PT, R0, 0x3, !P1 ;  /* 0x000000030000780c */ /* 0x000fd60004f05670 */
[----:B------:R-:W-:Y:S05]  /*02b0*/  @P2 BRA `(.L_x_5) ;  /* 0x0000000000202947 */ /* 0x000fea0003800000 */
[----:B------:R-:W3:Y:S02]  /*02c0*/  LDCU.64 UR8, c[0x0][0x348] ;  /* 0x00006900ff0877ac */ /* 0x000ee40008000a00 */
[----:B---3--:R-:W-:Y:S02]  /*02d0*/  UIADD3 UR12, UP1, UPT, UR8, 0x80, URZ ;  /* 0x00000080080c7890 */ /* 0x008fe4000ff3e0ff */
[----:B------:R-:W-:Y:S02]  /*02e0*/  UIADD3 UR8, UP0, UPT, UR8, 0x180, URZ ;  /* 0x0000018008087890 */ /* 0x000fe4000ff1e0ff */
[----:B------:R-:W-:Y:S02]  /*02f0*/  UIADD3.X UR13, UPT, UPT, URZ, UR9, URZ, UP1, !UPT ;  /* 0x00000009ff0d7290 */ /* 0x000fe40008ffe4ff */
[----:B------:R-:W-:-:S07]  /*0300*/  UIADD3.X UR9, UPT, UPT, URZ, UR9, URZ, UP0, !UPT ;  /* 0x00000009ff097290 */ /* 0x000fce00087fe4ff */
[----:B------:R3:W-:Y:S02]  /*0310*/  UTMACCTL.PF [UR12] ;  /* 0x000000000c0079b9 */ /* 0x0007e40008040000 */
[----:B------:R3:W-:Y:S02]  /*0320*/  UTMACCTL.PF [UR8] ;  /* 0x00000000080079b9 */ /* 0x0007e40008040000 */
[----:B---3--:R-:W-:Y:S01]  /*0330*/  NOP ;  /* 0x0000000000007918 */ /* 0x008fe20000000000 */
.L_x_5:
[----:B------:R-:W-:Y:S05]  /*0340*/  BSYNC.RECONVERGENT B0 ;  /* 0x0000000000007941 */ /* 0x000fea0003800200 */
.L_x_4:
[----:B------:R-:W-:Y:S04]  /*0350*/  BSSY.RECONVERGENT B0, `(.L_x_6) ;  /* 0x000000a000007945 */ /* 0x000fe80003800200 */
        /* <DEDUP_REMOVED lines=9> */
.L_x_7:
[----:B------:R-:W-:Y:S05]  /*03f0*/  BSYNC.RECONVERGENT B0 ;  /* 0x0000000000007941 */ /* 0x000fea0003800200 */
.L_x_6:
[----:B------:R-:W3:Y:S01]  /*0400*/  LDCU.64 UR8, c[0x0][0x888] ;  /* 0x00011100ff0877ac */ /* 0x000ee20008000a00 */
[----:B------:R-:W-:Y:S02]  /*0410*/  UISETP.EQ.U32.AND UP1, UPT, UR6, URZ, UPT ;  /* 0x000000ff0600728c */ /* 0x000fe4000bf22070 */
[----:B------:R-:W-:Y:S02]  /*0420*/  UPLOP3.LUT UP5, UPT, UPT, UPT, UPT, 0x80, 0x8 ;  /* 0x000000000008789c */ /* 0x000fe40003faf070 */
[----:B---3--:R-:W-:-:S04]  /*0430*/  UISETP.NE.U32.AND UP0, UPT, UR8, URZ, UPT ;  /* 0x000000ff0800728c */ /* 0x008fc8000bf05070 */
[----:B------:R-:W-:-:S04]  /*0440*/  UISETP.NE.AND.EX UP0, UPT, UR9, URZ, UPT, UP0 ;  /* 0x000000ff0900728c */ /* 0x000fc8000bf05300 */
[----:B------:R-:W-:-:S04]  /*0450*/  UISETP.EQ.OR.EX UP2, UPT, UR7, URZ, !UP0, UP1 ;  /* 0x000000ff0700728c */ /* 0x000fc8000c742710 */
[----:B------:R-:W-:-:S05]  /*0460*/  UP2UR UR50, UPR, URZ, 0x4 ;  /* 0x00000004ff327883 */ /* 0x000fca0008000000 */
[----:B------:R-:W-:Y:S07]  /*0470*/  BRA.U !UP2, `(.L_x_8) ;  /* 0x000000010a207547 */ /* 0x000fee000b800000 */
[----:B------:R-:W-:Y:S01]  /*0480*/  UISETP.NE.U32.AND UP2, UPT, UR6, URZ, UPT ;  /* 0x000000ff0600728c */ /* 0x000fe2000bf45070 */
[----:B-----5:R-:W-:Y:S01]  /*0490*/  FSETP.NEU.AND P0, PT, R35, RZ, PT ;  /* 0x000000ff2300720b */ /* 0x020fe20003f0d000 */
[----:B------:R-:W-:Y:S02]  /*04a0*/  USEL UR6, URZ, 0xffffffff, UP0 ;  /* 0xffffffffff067887 */ /* 0x000fe40008000000 */
[----:B------:R-:W-:-:S10]  /*04b0*/  UISETP.NE.AND.EX UP2, UPT, UR7, URZ, UPT, UP2 ;  /* 0x000000ff0700728c */ /* 0x000fd4000bf45320 */
[----:B------:R-:W-:Y:S01]  /*04c0*/  VOTEU.ANY UP1, P0 ;  /* 0x0000000000ff7886 */ /* 0x000fe20000020100 */
[----:B------:R-:W-:-:S04]  /*04d0*/  @!UP2 USEL UR6, URZ, 0xffffffff, UP1 ;  /* 0xffffffffff06a887 */ /* 0x000fc80008800000 */
[----:B------:R-:W-:-:S04]  /*04e0*/  ULOP3.LUT UR6, UR6, 0x1, URZ, 0xc0, !UPT ;  /* 0x0000000106067892 */ /* 0x000fc8000f8ec0ff */
[----:B------:R-:W-:-:S11]  /*04f0*/  UISETP.NE.U32.AND UP5, UPT, UR6, 0x1, UPT ;  /* 0x000000010600788c */ /* 0x000fd6000bfa5070 */
.L_x_8:
[----:B------:R-:W3:Y:S01]  /*0500*/  SHFL.IDX PT, R0, R66, RZ, 0x1f ;  /* 0x00001fff42007589 */ /* 0x000ee200000e0000 */
[----:B------:R-:W-:-:S04]  /*0510*/  UISETP.NE.AND UP1, UPT, UR10, 0x2, UPT ;  /* 0x000000020a00788c */ /* 0x000fc8000bf25270 */
[----:B------:R-:W-:Y:S02]  /*0520*/  UISETP.EQ.AND UP2, UPT, UR5, URZ, !UP1 ;  /* 0x000000ff0500728c */ /* 0x000fe4000cf42270 */
[----:B------:R-:W-:-:S04]  /*0530*/  USEL UR6, URZ, 0x1, UP1 ;  /* 0x00000001ff067887 */ /* 0x000fc80008800000 */
[----:B------:R-:W-:Y:S02]  /*0540*/  PLOP3.LUT P5, PT, P1, PT, UP2, 0x80, 0x8 ;  /* 0x000000000008781c */ /* 0x000fe40000faf028 */
[----:B---3--:R-:W-:-:S13]  /*0550*/  ISETP.NE.AND P0, PT, R0, RZ, PT ;  /* 0x000000ff0000720c */ /* 0x008fda0003f05270 */
[----:B------:R-:W-:Y:S05]  /*0560*/  @P0 BRA `(.L_x_9) ;  /* 0x00000000003c0947 */ /* 0x000fea0003800000 */
[----:B------:R-:W-:Y:S01]  /*0570*/  UMOV UR8, 0x400 ;  /* 0x0000040000087882 */ /* 0x000fe20000000000 */
[----:B------:R-:W-:Y:S01]  /*0580*/  UMOV UR7, 0x1 ;  /* 0x0000000100077882 */ /* 0x000fe20000000000 */
[----:B------:R-:W-:Y:S02]  /*0590*/  ULEA UR8, UR37, UR8, 0x18 ;  /* 0x0000000825087291 */ /* 0x000fe4000f8ec0ff */
[----:B------:R-:W-:-:S04]  /*05a0*/  UIADD3 UR12, UPT, UPT, -UR7, 0x100000, URZ ;  /* 0x00100000070c7890 */ /* 0x000fc8000fffe1ff */
[----:B------:R-:W-:Y:S02]  /*05b0*/  USHF.L.U32 UR13, UR12, 0xb, URZ ;  /* 0x0000000b0c0d7899 */ /* 0x000fe400080006ff */
[----:B------:R-:W-:Y:S01]  /*05c0*/  USHF.L.U32 UR12, UR12, 0x1, URZ ;  /* 0x000000010c0c7899 */ /* 0x000fe200080006ff */
[----:B------:R-:W-:Y:S01]  /*05d0*/  ELECT P0, URZ, PT ;  /* 0x0000000000ff782f */ /* 0x000fe20003800000 */
[----:B------:R-:W3:Y:S10]  /*05e0*/  FENCE.VIEW.ASYNC.S ;  /* 0x00000000000073c6 */ /* 0x000ef40000000000 */
[----:B---3--:R3:W4:Y:S01]  /*05f0*/  SYNCS.EXCH.64 URZ, [UR8], UR12 ;  /* 0x0000000c08ff75b2 */ /* 0x0087220008000100 */
[----:B------:R3:W1:Y:S01]  /*0600*/  SYNCS.EXCH.64 URZ, [UR8+0x18], UR12 ;  /* 0x0000180c08ff75b2 */ /* 0x0006620008000100 */
[----:B------:R3:W1:Y:S01]  /*0610*/  SYNCS.EXCH.64 URZ, [UR8+0x8], UR12 ;  /* 0x0000080c08ff75b2 */ /* 0x0006620008000100 */
[----:B------:R3:W1:Y:S01]  /*0620*/  SYNCS.EXCH.64 URZ, [UR8+0x20], UR12 ;  /* 0x0000200c08ff75b2 */ /* 0x0006620008000100 */
[----:B------:R3:W1:Y:S01]  /*0630*/  SYNCS.EXCH.64 URZ, [UR8+0x10], UR12 ;  /* 0x0000100c08ff75b2 */ /* 0x0006620008000100 */
[----:B------:R3:W1:Y:S01]  /*0640*/  SYNCS.EXCH.64 URZ, [UR8+0x28], UR12 ;  /* 0x0000280c08ff75b2 */ /* 0x0006620008000100 */
[----:B------:R-:W-:Y:S01]  /*0650*/  NOP ;  /* 0x0000000000007918 */ /* 0x000fe20000000000 */
.L_x_9:
[----:B------:R-:W2:Y:S01]  /*0660*/  SHFL.IDX PT, R0, R66, RZ, 0x1f ;  /* 0x00001fff42007589 */ /* 0x000ea200000e0000 */
[----:B------:R-:W-:Y:S01]  /*0670*/  NOP ;  /* 0x0000000000007918 */ /* 0x000fe20000000000 */
[----:B--2---:R-:W-:-:S13]  /*0680*/  ISETP.NE.AND P0, PT, R0, 0x1, PT ;  /* 0x000000010000780c */ /* 0x004fda0003f05270 */
[----:B------:R-:W-:Y:S05]  /*0690*/  @P0 BRA `(.L_x_10) ;  /* 0x0000000000540947 */ /* 0x000fea0003800000 */
[----:B------:R-:W-:Y:S01]  /*06a0*/  UMOV UR9, 0x400 ;  /* 0x0000040000097882 */ /* 0x000fe20000000000 */
[----:B---3--:R-:W-:Y:S01]  /*06b0*/  UMOV UR8, 0x20 ;  /* 0x0000002000087882 */ /* 0x008fe20000000000 */
[----:B------:R-:W-:Y:S01]  /*06c0*/  UMOV UR7, 0x80 ;  /* 0x0000008000077882 */ /* 0x000fe20000000000 */
[----:B------:R-:W-:Y:S02]  /*06d0*/  ULEA UR9, UR37, UR9, 0x18 ;  /* 0x0000000925097291 */ /* 0x000fe4000f8ec0ff */
[----:B------:R-:W-:-:S04]  /*06e0*/  UIADD3 UR12, UPT, UPT, -UR8, 0x100000, URZ ;  /* 0x00100000080c7890 */ /* 0x000fc8000fffe1ff */
[----:B------:R-:W-:Y:S02]  /*06f0*/  USHF.L.U32 UR13, UR12, 0xb, URZ ;  /* 0x0000000b0c0d7899 */ /* 0x000fe400080006ff */
[----:B------:R-:W-:Y:S02]  /*0700*/  USHF.L.U32 UR12, UR12, 0x1, URZ ;  /* 0x000000010c0c7899 */ /* 0x000fe400080006ff */
[----:B------:R-:W-:-:S04]  /*0710*/  UIADD3 UR14, UPT, UPT, -UR7, 0x100000, URZ ;  /* 0x00100000070e7890 */ /* 0x000fc8000fffe1ff */
[----:B------:R-:W-:Y:S02]  /*0720*/  USHF.L.U32 UR15, UR14, 0xb, URZ ;  /* 0x0000000b0e0f7899 */ /* 0x000fe400080006ff */
[----:B------:R-:W-:Y:S01]  /*0730*/  USHF.L.U32 UR14, UR14, 0x1, URZ ;  /* 0x000000010e0e7899 */ /* 0x000fe200080006ff */
[----:B------:R-:W-:Y:S01]  /*0740*/  ELECT P0, URZ, PT ;  /* 0x0000000000ff782f */ /* 0x000fe20003800000 */
[----:B------:R-:W2:Y:S02]  /*0750*/  FENCE.VIEW.ASYNC.S ;  /* 0x00000000000073c6 */ /* 0x000ea40000000000 */
[----:B--2---:R2:W3:Y:S08]  /*0760*/  SYNCS.EXCH.64 URZ, [UR9+0x30], UR12 ;  /* 0x0000300c09ff75b2 */ /* 0x0044f00008000100 */
[----:B------:R2:W1:Y:S01]  /*0770*/  SYNCS.EXCH.64 URZ, [UR9+0x50], UR14 ;  /* 0x0000500e09ff75b2 */ /* 0x0004620008000100 */
[----:B------:R2:W1:Y:S01]  /*0780*/  SYNCS.EXCH.64 URZ, [UR9+0x38], UR12 ;  /* 0x0000380c09ff75b2 */ /* 0x0004620008000100 */
[----:B------:R2:W1:Y:S01]  /*0790*/  SYNCS.EXCH.64 URZ, [UR9+0x58], UR14 ;  /* 0x0000580e09ff75b2 */ /* 0x0004620008000100 */
[----:B------:R2:W1:Y:S01]  /*07a0*/  SYNCS.EXCH.64 URZ, [UR9+0x40], UR12 ;  /* 0x0000400c09ff75b2 */ /* 0x0004620008000100 */
[----:B------:R2:W1:Y:S01]  /*07b0*/  SYNCS.EXCH.64 URZ, [UR9+0x60], UR14 ;  /* 0x0000600e09ff75b2 */ /* 0x0004620008000100 */
[----:B------:R2:W1:Y:S01]  /*07c0*/  SYNCS.EXCH.64 URZ, [UR9+0x48], UR12 ;  /* 0x0000480c09ff75b2 */ /* 0x0004620008000100 */
[----:B------:R2:W1:Y:S01]  /*07d0*/  SYNCS.EXCH.64 URZ, [UR9+0x68], UR14 ;  /* 0x0000680e09ff75b2 */ /* 0x0004620008000100 */
[----:B------:R-:W-:Y:S01]  /*07e0*/  NOP ;  /* 0x0000000000007918 */ /* 0x000fe20000000000 */
.L_x_10:
[----:B------:R-:W4:Y:S01]  /*07f0*/  SHFL.IDX PT, R0, R66, RZ, 0x1f ;  /* 0x00001fff42007589 */ /* 0x000f2200000e0000 */
[----:B------:R-:W-:Y:S01]  /*0800*/  NOP ;  /* 0x0000000000007918 */ /* 0x000fe20000000000 */
[----:B----4-:R-:W-:-:S13]  /*0810*/  ISETP.NE.AND P0, PT, R0, 0x3, PT ;  /* 0x000000030000780c */ /* 0x010fda0003f05270 */
[----:B------:R-:W-:Y:S05]  /*0820*/  @P0 BRA `(.L_x_11) ;  /* 0x00000000002c0947 */ /* 0x000fea0003800000 */
[----:B---3--:R-:W-:Y:S01]  /*0830*/  UMOV UR8, 0x400 ;  /* 0x0000040000087882 */ /* 0x008fe20000000000 */
[----:B------:R-:W-:Y:S01]  /*0840*/  UMOV UR7, 0x20 ;  /* 0x0000002000077882 */ /* 0x000fe20000000000 */
[----:B------:R-:W-:Y:S02]  /*0850*/  ULEA UR8, UR37, UR8, 0x18 ;  /* 0x0000000825087291 */ /* 0x000fe4000f8ec0ff */
[----:B--2---:R-:W-:-:S04]  /*0860*/  UIADD3 UR12, UPT, UPT, -UR7, 0x100000, URZ ;  /* 0x00100000070c7890 */ /* 0x004fc8000fffe1ff */
[----:B------:R-:W-:Y:S02]  /*0870*/  USHF.L.U32 UR13, UR12, 0xb, URZ ;  /* 0x0000000b0c0d7899 */ /* 0x000fe400080006ff */
[----:B------:R-:W-:Y:S01]  /*0880*/  USHF.L.U32 UR12, UR12, 0x1, URZ ;  /* 0x000000010c0c7899 */ /* 0x000fe200080006ff */
[----:B------:R-:W-:Y:S01]  /*0890*/  ELECT P0, URZ, PT ;  /* 0x0000000000ff782f */ /* 0x000fe20003800000 */
[----:B------:R-:W2:Y:S10]  /*08a0*/  FENCE.VIEW.ASYNC.S ;  /* 0x00000000000073c6 */ /* 0x000eb40000000000 */
[----:B--2---:R4:W2:Y:S01]  /*08b0*/  SYNCS.EXCH.64 URZ, [UR8+0x70], UR12 ;  /* 0x0000700c08ff75b2 */ /* 0x0048a20008000100 */
[----:B------:R4:W3:Y:S02]  /*08c0*/  SYNCS.EXCH.64 URZ, [UR8+0x78], UR12 ;  /* 0x0000780c08ff75b2 */ /* 0x0008e40008000100 */
[----:B----4-:R-:W-:Y:S01]  /*08d0*/  NOP ;  /* 0x0000000000007918 */ /* 0x010fe20000000000 */
.L_x_11:
[----:B------:R-:W4:Y:S01]  /*08e0*/  SHFL.IDX PT, R0, R66, RZ, 0x1f ;  /* 0x00001fff42007589 */ /* 0x000f2200000e0000 */
[----:B------:R-:W-:Y:S01]  /*08f0*/  NOP ;  /* 0x0000000000007918 */ /* 0x000fe20000000000 */
[----:B----4-:R-:W-:-:S13]  /*0900*/  ISETP.NE.AND P0, PT, R0, 0x4, PT ;  /* 0x000000040000780c */ /* 0x010fda0003f05270 */
[----:B------:R-:W-:Y:S05]  /*0910*/  @P0 BRA `(.L_x_12) ;  /* 0x0000000000480947 */ /* 0x000fea0003800000 */
[----:B--2---:R-:W-:Y:S01]  /*0920*/  UMOV UR9, 0x1e0 ;  /* 0x000001e000097882 */ /* 0x004fe20000000000 */
[----:B---3--:R-:W-:Y:S01]  /*0930*/  UMOV UR8, 0x400 ;  /* 0x0000040000087882 */ /* 0x008fe20000000000 */
[----:B------:R-:W-:Y:S01]  /*0940*/  USEL UR9, UR9, 0x1a0, UP5 ;  /* 0x000001a009097887 */ /* 0x000fe2000a800000 */
        /* <DEDUP_REMOVED lines=10> */
[----:B--2---:R4:W2:Y:S08]  /*09f0*/  SYNCS.EXCH.64 URZ, [UR8+0x80], UR12 ;  /* 0x0000800c08ff75b2 */ /* 0x0048b00008000100 */
[----:B------:R4:W3:Y:S01]  /*0a00*/  SYNCS.EXCH.64 URZ, [UR8+0x90], UR14 ;  /* 0x0000900e08ff75b2 */ /* 0x0008e20008000100 */
[----:B------:R4:W1:Y:S01]  /*0a10*/  SYNCS.EXCH.64 URZ, [UR8+0x88], UR12 ;  /* 0x0000880c08ff75b2 */ /* 0x0008620008000100 */
[----:B------:R4:W1:Y:S02]  /*0a20*/  SYNCS.EXCH.64 URZ, [UR8+0x98], UR14 ;  /* 0x0000980e08ff75b2 */ /* 0x0008640008000100 */
[----:B----4-:R-:W-:Y:S01]  /*0a30*/  NOP ;  /* 0x0000000000007918 */ /* 0x010fe20000000000 */
.L_x_12:
[----:B------:R-:W4:Y:S01]  /*0a40*/  SHFL.IDX PT, R0, R66, RZ, 0x1f ;  /* 0x00001fff42007589 */ /* 0x000f2200000e0000 */
[----:B------:R-:W-:Y:S01]  /*0a50*/  NOP ;  /* 0x0000000000007918 */ /* 0x000fe20000000000 */
[----:B----4-:R-:W-:-:S13]  /*0a60*/  ISETP.NE.AND P0, PT, R0, 0x5, PT ;  /* 0x000000050000780c */ /* 0x010fda0003f05270 */
[----:B------:R-:W-:Y:S05]  /*0a70*/  @P0 BRA `(.L_x_13) ;  /* 0x0000000000540947 */ /* 0x000fea0003800000 */
[----:B--2---:R-:W-:Y:S01]  /*0a80*/  UMOV UR9, 0x400 ;  /* 0x0000040000097882 */ /* 0x004fe20000000000 */
        /* <DEDUP_REMOVED lines=14> */
[----:B------:R4:W1:Y:S01]  /*0b70*/  SYNCS.EXCH.64 URZ, [UR9+0xc8], UR14 ;  /* 0x0000c80e09ff75b2 */ /* 0x0008620008000100 */
[----:B------:R4:W1:Y:S01]  /*0b80*/  SYNCS.EXCH.64 URZ, [UR9+0xb0], UR12 ;  /* 0x0000b00c09ff75b2 */ /* 0x0008620008000100 */
[----:B------:R4:W1:Y:S01]  /*0b90*/  SYNCS.EXCH.64 URZ, [UR9+0xd0], UR14 ;  /* 0x0000d00e09ff75b2 */ /* 0x0008620008000100 */
[----:B------:R4:W1:Y:S01]  /*0ba0*/  SYNCS.EXCH.64 URZ, [UR9+0xb8], UR12 ;  /* 0x0000b80c09ff75b2 */ /* 0x0008620008000100 */
[----:B------:R4:W1:Y:S02]  /*0bb0*/  SYNCS.EXCH.64 URZ, [UR9+0xd8], UR14 ;  /* 0x0000d80e09ff75b2 */ /* 0x0008640008000100 */
[----:B----4-:R-:W-:Y:S01]  /*0bc0*/  NOP ;  /* 0x0000000000007918 */ /* 0x010fe20000000000 */
.L_x_13:
[----:B------:R-:W4:Y:S01]  /*0bd0*/  SHFL.IDX PT, R0, R66, RZ, 0x1f ;  /* 0x00001fff42007589 */ /* 0x000f2200000e0000 */
[----:B------:R-:W-:Y:S01]  /*0be0*/  ISETP.NE.OR P1, PT, RZ, UR10, !P1 ;  /* 0x0000000aff007c0c */ /* 0x000fe2000cf25670 */
        /* <DEDUP_REMOVED lines=12> */
[----:B------:R4:W3:Y:S01]  /*0cb0*/  SYNCS.EXCH.64 URZ, [UR8+0xf0], UR12 ;  /* 0x0000f00c08ff75b2 */ /* 0x0008e20008000100 */
[----:B------:R4:W1:Y:S01]  /*0cc0*/  SYNCS.EXCH.64 URZ, [UR8+0xe8], UR12 ;  /* 0x0000e80c08ff75b2 */ /* 0x0008620008000100 */
[----:B------:R4:W1:Y:S02]  /*0cd0*/  SYNCS.EXCH.64 URZ, [UR8+0xf8], UR12 ;  /* 0x0000f80c08ff75b2 */ /* 0x0008640008000100 */
[----:B----4-:R-:W-:Y:S01]  /*0ce0*/  NOP ;  /* 0x0000000000007918 */ /* 0x010fe20000000000 */
.L_x_14:
[----:B------:R-:W-:Y:S01]  /*0cf0*/  VOTEU.ALL UP1, P1 ;  /* 0x0000000000ff7886 */ /* 0x000fe20000820000 */
[----:B---3--:R-:W3:Y:S01]  /*0d00*/  LDCU UR8, c[0x0][0x36c] ;  /* 0x00006d80ff0877ac */ /* 0x008ee20008000800 */
[----:B------:R-:W-:Y:S01]  /*0d10*/  NOP ;  /* 0x0000000000007918 */ /* 0x000fe20000000000 */
[----:B------:R-:W-:Y:S01]  /*0d20*/  LOP3.LUT R10, R72, 0x1f, RZ, 0xc0, !PT ;  /* 0x0000001f480a7812 */ /* 0x000fe200078ec0ff */
[----:B--2---:R-:W-:Y:S01]  /*0d30*/  UMOV UR12, 0x20 ;  /* 0x00000020000c7882 */ /* 0x004fe20000000000 */
[----:B------:R-:W-:Y:S01]  /*0d40*/  @!UP1 UMOV UR7, 0x400 ;  /* 0x0000040000079882 */ /* 0x000fe20000000000 */
[----:B------:R-:W-:-:S04]  /*0d50*/  @!UP1 UIADD3 UR12, UPT, UPT, -UR12, 0x100000, URZ ;  /* 0x001000000c0c9890 */ /* 0x000fc8000fffe1ff */
[----:B------:R-:W-:Y:S02]  /*0d60*/  @!UP1 USHF.L.U32 UR13, UR12, 0xb, URZ ;  /* 0x0000000b0c0d9899 */ /* 0x000fe400080006ff */
[----:B------:R-:W-:Y:S02]  /*0d70*/  @!UP1 USHF.L.U32 UR12, UR12, 0x1, URZ ;  /* 0x000000010c0c9899 */ /* 0x000fe400080006ff */
[----:B------:R-:W-:Y:S01]  /*0d80*/  @!UP1 ULEA UR7, UR37, UR7, 0x18 ;  /* 0x0000000725079291 */ /* 0x000fe2000f8ec0ff */
[----:B------:R-:W-:Y:S01]  /*0d90*/  VOTEU.ALL UP1, P1 ;  /* 0x0000000000ff7886 */ /* 0x000fe20000820000 */
[----:B------:R-:W-:Y:S01]  /*0da0*/  UISETP.NE.AND UP4, UPT, UR10, URZ, UPT ;  /* 0x000000ff0a00728c */ /* 0x000fe2000bf85270 */
[----:B------:R-:W2:Y:S09]  /*0db0*/  FENCE.VIEW.ASYNC.S ;  /* 0x00000000000073c6 */ /* 0x000eb20000000000 */
[----:B--2---:R2:W4:Y:S01]  /*0dc0*/  @!UP1 SYNCS.EXCH.64 URZ, [UR7+0x100], UR12 ;  /* 0x0001000c07ff95b2 */ /* 0x0045220008000100 */
[----:B---3--:R-:W-:-:S09]  /*0dd0*/  UISETP.EQ.U32.AND UP1, UPT, UR8, 0x1, UPT ;  /* 0x000000010800788c */ /* 0x008fd2000bf22070 */
[----:B------:R-:W-:Y:S05]  /*0de0*/  BRA.U !UP1, `(.L_x_15) ;  /* 0x0000000109087547 */ /* 0x000fea000b800000 */
[----:B-1--4-:R-:W-:Y:S01]  /*0df0*/  UCGABAR_ARV ;  /* 0x00000000000079c7 */ /* 0x012fe20008000000 */
[----:B------:R-:W-:Y:S05]  /*0e00*/  BRA `(.L_x_16) ;  /* 0x0000000000047947 */ /* 0x000fea0003800000 */
.L_x_15:
[----:B-1--4-:R-:W-:Y:S01]  /*0e10*/  NOP ;  /* 0x0000000000007918 */ /* 0x012fe20000000000 */
.L_x_16:
[----:B------:R-:W1:Y:S01]  /*0e20*/  S2R R11, SR_CTAID.X ;  /* 0x00000000000b7919 */ /* 0x000e620000002500 */
[----:B------:R-:W-:-:S05]  /*0e30*/  CS2R.32 R60, SR_CgaSize ;  /* 0x00000000003c7805 */ /* 0x000fca0000008a00 */
[----:B------:R-:W-:-:S05]  /*0e40*/  IMAD R60, R60, -0xa0, RZ ;  /* 0xffffff603c3c7824 */ /* 0x000fca00078e02ff */
[----:B------:R-:W-:-:S14]  /*0e50*/  R2UR UR8, R60 ;  /* 0x000000003c0872ca */ /* 0x000fdc00000e0000 */
[----:B------:R-:W3:Y:S01]  /*0e60*/  LDCU UR8, c[0x0][UR8+0x2b0] ;  /* 0x00005600080877ac */ /* 0x000ee20008000800 */
[----:B------:R-:W-:-:S05]  /*0e70*/  CS2R.32 R0, SR_CgaSize ;  /* 0x0000000000007805 */ /* 0x000fca0000008a00 */
[----:B------:R-:W-:-:S06]  /*0e80*/  IMAD R0, R0, -0xa0, RZ ;  /* 0xffffff6000007824 */ /* 0x000fcc00078e02ff */
[----:B------:R-:W4:Y:S01]  /*0e90*/  LDC R0, c[0x0][R0+0x2a0] ;  /* 0x0000a80000007b82 */ /* 0x000f220000000800 */
[----:B------:R-:W-:Y:S01]  /*0ea0*/  PRMT R8, RZ, 0x7610, R8 ;  /* 0x00007610ff087816 */ /* 0x000fe20000000008 */
[----:B------:R-:W3:Y:S01]  /*0eb0*/  S2R R20, SR_CTAID.Y ;  /* 0x0000000000147919 */ /* 0x000ee20000002600 */
[----:B------:R-:W-:-:S05]  /*0ec0*/  CS2R.32 R60, SR_CgaSize ;  /* 0x00000000003c7805 */ /* 0x000fca0000008a00 */
[----:B------:R-:W-:-:S05]  /*0ed0*/  IMAD R60, R60, -0xa0, RZ ;  /* 0xffffff603c3c7824 */ /* 0x000fca00078e02ff */
[----:B--2---:R-:W-:-:S14]  /*0ee0*/  R2UR UR7, R60 ;  /* 0x000000003c0772ca */ /* 0x004fdc00000e0000 */
[----:B------:R-:W2:Y:S01]  /*0ef0*/  LDCU UR7, c[0x0][UR7+0x2b4] ;  /* 0x00005680070777ac */ /* 0x000ea20008000800 */
[----:B------:R-:W-:Y:S01]  /*0f00*/  UISETP.NE.AND UP2, UPT, UR10, 0x2, UPT ;  /* 0x000000020a00788c */ /* 0x000fe2000bf45270 */
[----:B------:R-:W3:Y:S01]  /*0f10*/  LDC R9, c[0x0][0xb24] ;  /* 0x0002c900ff097b82 */ /* 0x000ee20000000800 */
[----:B------:R-:W-:-:S05]  /*0f20*/  CS2R.32 R58, SR_CgaSize ;  /* 0x00000000003a7805 */ /* 0x000fca0000008a00 */
[----:B------:R-:W-:-:S06]  /*0f30*/  IMAD R58, R58, -0xa0, RZ ;  /* 0xffffff603a3a7824 */ /* 0x000fcc00078e02ff */
[----:B------:R-:W4:Y:S08]  /*0f40*/  LDC R58, c[0x0][R58+0x2a4] ;  /* 0x0000a9003a3a7b82 */ /* 0x000f300000000800 */
[----:B------:R-:W4:Y:S01]  /*0f50*/  LDC R26, c[0x0][0xb24] ;  /* 0x0002c900ff1a7b82 */ /* 0x000f220000000800 */
[----:B-1----:R-:W-:Y:S01]  /*0f60*/  I2FP.F32.U32 R4, R11 ;  /* 0x0000000b00047245 */ /* 0x002fe20000201000 */
[----:B------:R-:W-:-:S06]  /*0f70*/  IMAD.MOV.U32 R21, RZ, RZ, R11 ;  /* 0x000000ffff157224 */ /* 0x000fcc00078e000b */
[----:B------:R-:W1:Y:S01]  /*0f80*/  S2UR UR36, SR_CTAID.Z ;  /* 0x00000000002479c3 */ /* 0x000e620000002700 */
[----:B---3--:R-:W-:Y:S02]  /*0f90*/  ISETP.GE.AND P0, PT, R9, 0x1, PT ;  /* 0x000000010900780c */ /* 0x008fe40003f06270 */
[----:B------:R-:W-:Y:S01]  /*0fa0*/  I2FP.F32.U32 R2, R20 ;  /* 0x0000001400027245 */ /* 0x000fe20000201000 */
[----:B------:R-:W-:-:S04]  /*0fb0*/  FMUL R4, R4, UR8 ;  /* 0x0000000804047c20 */ /* 0x000fc80008400000 */
[----:B--2---:R-:W-:Y:S01]  /*0fc0*/  FMUL R2, R2, UR7 ;  /* 0x0000000702027c20 */ /* 0x004fe20008400000 */
[----:B------:R-:W2:Y:S01]  /*0fd0*/  F2I.U32.TRUNC.NTZ R60, R4 ;  /* 0x00000004003c7305 */ /* 0x000ea2000020f000 */
[----:B------:R-:W3:Y:S07]  /*0fe0*/  LDCU UR7, c[0x0][0xb30] ;  /* 0x00016600ff0777ac */ /* 0x000eee0008000800 */
[----:B------:R-:W1:Y:S01]  /*0ff0*/  F2I.U32.TRUNC.NTZ R3, R2 ;  /* 0x0000000200037305 */ /* 0x000e62000020f000 */
[----:B--2---:R-:W-:-:S04]  /*1000*/  IMAD.MOV R60, RZ, RZ, -R60 ;  /* 0x000000ffff3c7224 */ /* 0x004fc800078e0a3c */
[----:B----4-:R-:W-:Y:S01]  /*1010*/  IMAD R60, R0, R60, R11 ;  /* 0x0000003c003c7224 */ /* 0x010fe200078e020b */
[----:B------:R-:W-:Y:S01]  /*1020*/  PRMT R0, RZ, 0x7610, R0 ;  /* 0x00007610ff007816 */ /* 0x000fe20000000000 */
[----:B---3--:R-:W-:Y:S01]  /*1030*/  UISETP.NE.AND UP3, UPT, UR7, 0x1, UPT ;  /* 0x000000010700788c */ /* 0x008fe2000bf65270 */
[----:B-1----:R-:W-:-:S05]  /*1040*/  IADD3 R3, PT, PT, -R3, RZ, RZ ;  /* 0x000000ff03037210 */ /* 0x002fca0007ffe1ff */
[----:B------:R-:W-:Y:S01]  /*1050*/  IMAD R58, R58, R3, R20 ;  /* 0x000000033a3a7224 */ /* 0x000fe200078e0214 */
[----:B------:R-:W-:Y:S06]  /*1060*/  BRA.U UP4, `(.L_x_17) ;  /* 0x0000000104247547 */ /* 0x000fec000b800000 */
[----:B------:R-:W-:Y:S01]  /*1070*/  ISETP.NE.AND P1, PT, R58, RZ, PT ;  /* 0x000000ff3a00720c */ /* 0x000fe20003f25270 */
[----:B------:R-:W-:Y:S01]  /*1080*/  IMAD.MOV.U32 R0, RZ, RZ, 0x3 ;  /* 0x00000003ff007424 */ /* 0x000fe200078e00ff */
[C---:B------:R-:W-:Y:S02]  /*1090*/  LOP3.LUT R3, R60.reuse, 0xfffffffe, RZ, 0xc0, !PT ;  /* 0xfffffffe3c037812 */ /* 0x040fe400078ec0ff */
[----:B------:R-:W-:Y:S02]  /*10a0*/  ISETP.LT.U32.OR P1, PT, R60, 0x2, !P1 ;  /* 0x000000023c00780c */ /* 0x000fe40004f21470 */
[----:B------:R-:W-:Y:S02]  /*10b0*/  SHF.L.U32 R0, R0, R3, RZ ;  /* 0x0000000300007219 */ /* 0x000fe400000006ff */
[----:B------:R-:W-:Y:S02]  /*10c0*/  SEL R5, RZ, 0x1, !P1 ;  /* 0x00000001ff057807 */ /* 0x000fe40004800000 */
[----:B------:R-:W-:-:S05]  /*10d0*/  SEL R2, RZ, 0x2, !P1 ;  /* 0x00000002ff027807 */ /* 0x000fca0004800000 */
[----:B------:R-:W-:-:S05]  /*10e0*/  IMAD.IADD R2, R5, 0x1, R2 ;  /* 0x0000000105027824 */ /* 0x000fca00078e0202 */
[----:B------:R-:W-:Y:S02]  /*10f0*/  PRMT R8, R2, 0x7610, R8 ;  /* 0x0000761002087816 */ /* 0x000fe40000000008 */
.L_x_17:
[----:B------:R-:W-:Y:S05]  /*1100*/  @!P0 BRA `(.L_x_18) ;  /* 0x0000000000b88947 */ /* 0x000fea0003800000 */
[----:B------:R-:W1:Y:S01]  /*1110*/  LDC.64 R4, c[0x0][0xb18] ;  /* 0x0002c600ff047b82 */ /* 0x000e620000000a00 */
[----:B------:R-:W-:-:S07]  /*1120*/  ISETP.NE.AND P0, PT, R9, 0x1, PT ;  /* 0x000000010900780c */ /* 0x000fce0003f05270 */
[----:B------:R-:W2:Y:S08]  /*1130*/  LDC R14, c[0x0][0xb0c] ;  /* 0x0002c300ff0e7b82 */ /* 0x000eb00000000800 */
[----:B------:R-:W3:Y:S08]  /*1140*/  LDC R13, c[0x0][0x370] ;  /* 0x0000dc00ff0d7b82 */ /* 0x000ef00000000800 */
[----:B------:R-:W4:Y:S01]  /*1150*/  LDC R16, c[0x0][0x374] ;  /* 0x0000dd00ff107b82 */ /* 0x000f220000000800 */
[----:B-1----:R-:W-:-:S07]  /*1160*/  ISETP.NE.AND P1, PT, R4, 0x1, PT ;  /* 0x000000010400780c */ /* 0x002fce0003f25270 */
[----:B------:R-:W3:Y:S01]  /*1170*/  LDC.64 R6, c[0x0][0xb10] ;  /* 0x0002c400ff067b82 */ /* 0x000ee20000000a00 */
[----:B--2---:R-:W-:-:S07]  /*1180*/  ISETP.NE.AND P2, PT, R14, 0x1, PT ;  /* 0x000000010e00780c */ /* 0x004fce0003f45270 */
[----:B------:R-:W1:Y:S08]  /*1190*/  LDC R12, c[0x0][0xb20] ;  /* 0x0002c800ff0c7b82 */ /* 0x000e700000000800 */
[----:B------:R-:W2:Y:S01]  /*11a0*/  LDC.64 R2, c[0x0][0xb28] ;  /* 0x0002ca00ff027b82 */ /* 0x000ea20000000a00 */
[----:B----4-:R-:W-:-:S04]  /*11b0*/  IMAD.HI.U32 R15, R16, R5, RZ ;  /* 0x00000005100f7227 */ /* 0x010fc800078e00ff */
[----:B------:R-:W-:-:S04]  /*11c0*/  IMAD.HI.U32 R5, R20, R5, RZ ;  /* 0x0000000514057227 */ /* 0x000fc800078e00ff */
[----:B---3--:R-:W-:-:S04]  /*11d0*/  IMAD.HI.U32 R18, R13, R6, RZ ;  /* 0x000000060d127227 */ /* 0x008fc800078e00ff */
[C---:B------:R-:W-:Y:S01]  /*11e0*/  IMAD.HI.U32 R22, R11.reuse, R6, RZ ;  /* 0x000000060b167227 */ /* 0x040fe200078e00ff */
[-C--:B------:R-:W-:Y:S02]  /*11f0*/  @P2 SHF.R.U32.HI R13, RZ, R7.reuse, R18 ;  /* 0x00000007ff0d2219 */ /* 0x080fe40000011612 */
[-C--:B-1----:R-:W-:Y:S02]  /*1200*/  @P1 SHF.R.U32.HI R16, RZ, R12.reuse, R15 ;  /* 0x0000000cff101219 */ /* 0x082fe4000001160f */
[----:B------:R-:W-:Y:S02]  /*1210*/  SHF.R.U32.HI R5, RZ, R12, R5 ;  /* 0x0000000cff057219 */ /* 0x000fe40000011605 */
[----:B------:R-:W-:Y:S02]  /*1220*/  SHF.R.U32.HI R22, RZ, R7, R22 ;  /* 0x00000007ff167219 */ /* 0x000fe40000011616 */
[----:B------:R-:W-:Y:S01]  /*1230*/  SEL R5, R20, R5, !P1 ;  /* 0x0000000514057207 */ /* 0x000fe20004800000 */
[----:B--2---:R-:W-:Y:S01]  /*1240*/  IMAD.HI.U32 R18, R16, R2, RZ ;  /* 0x0000000210127227 */ /* 0x004fe200078e00ff */
[----:B------:R-:W-:-:S02]  /*1250*/  SEL R21, R11, R22, !P2 ;  /* 0x000000160b157207 */ /* 0x000fc40005000000 */
[----:B------:R-:W-:Y:S01]  /*1260*/  IADD3 R7, PT, PT, -R5, RZ, RZ ;  /* 0x000000ff05077210 */ /* 0x000fe20007ffe1ff */
[----:B------:R-:W-:Y:S01]  /*1270*/  IMAD.HI.U32 R6, R13, R2, RZ ;  /* 0x000000020d067227 */ /* 0x000fe200078e00ff */
[----:B------:R-:W-:-:S03]  /*1280*/  @P0 SHF.R.U32.HI R16, RZ, R3, R18 ;  /* 0x00000003ff100219 */ /* 0x000fc60000011612 */
[----:B------:R-:W-:Y:S01]  /*1290*/  IMAD R7, R4, R7, R20 ;  /* 0x0000000704077224 */ /* 0x000fe200078e0214 */
[----:B------:R-:W-:Y:S01]  /*12a0*/  @P0 SHF.R.U32.HI R13, RZ, R3, R6 ;  /* 0x00000003ff0d0219 */ /* 0x000fe20000011606 */
[----:B------:R-:W-:-:S04]  /*12b0*/  IMAD R16, R16, R9, RZ ;  /* 0x0000000910107224 */ /* 0x000fc800078e02ff */
[----:B------:R-:W-:Y:S01]  /*12c0*/  IMAD R6, R13, R9, RZ ;  /* 0x000000090d067224 */ /* 0x000fe200078e02ff */
[----:B------:R-:W-:-:S04]  /*12d0*/  ISETP.GE.AND P1, PT, R5, R16, PT ;  /* 0x000000100500720c */ /* 0x000fc80003f26270 */
[----:B------:R-:W-:Y:S01]  /*12e0*/  ISETP.GE.OR P1, PT, R21, R6, P1 ;  /* 0x000000061500720c */ /* 0x000fe20000f26670 */
[----:B------:R-:W-:-:S05]  /*12f0*/  IMAD.HI.U32 R6, R5, R2, RZ ;  /* 0x0000000205067227 */ /* 0x000fca00078e00ff */
[----:B------:R-:W-:-:S04]  /*1300*/  SHF.R.U32.HI R6, RZ, R3, R6 ;  /* 0x00000003ff067219 */ /* 0x000fc80000011606 */
[----:B------:R-:W-:-:S03]  /*1310*/  SEL R6, R5, R6, !P0 ;  /* 0x0000000605067207 */ /* 0x000fc60004000000 */
[----:B------:R-:W-:Y:S01]  /*1320*/  @!P1 IMAD.HI.U32 R12, R21, R2, RZ ;  /* 0x00000002150c9227 */ /* 0x000fe200078e00ff */
[----:B------:R-:W-:-:S04]  /*1330*/  IADD3 R2, PT, PT, -R6, RZ, RZ ;  /* 0x000000ff06027210 */ /* 0x000fc80007ffe1ff */
[----:B------:R-:W-:Y:S01]  /*1340*/  @!P1 SHF.R.U32.HI R12, RZ, R3, R12 ;  /* 0x00000003ff0c9219 */ /* 0x000fe2000001160c */
[----:B------:R-:W-:-:S03]  /*1350*/  IMAD R2, R9, R2, R5 ;  /* 0x0000000209027224 */ /* 0x000fc600078e0205 */
[----:B------:R-:W-:-:S05]  /*1360*/  @!P1 SEL R3, R21, R12, !P0 ;  /* 0x0000000c15039207 */ /* 0x000fca0004000000 */
[--C-:B------:R-:W-:Y:S02]  /*1370*/  @!P1 IMAD.IADD R6, R6, 0x1, -R3.reuse ;  /* 0x0000000106069824 */ /* 0x100fe400078e0a03 */
[----:B------:R-:W-:Y:S01]  /*1380*/  @!P1 IMAD R3, R2, R13, R3 ;  /* 0x0000000d02039224 */ /* 0x000fe200078e0203 */
[----:B------:R-:W-:Y:S01]  /*1390*/  IADD3 R2, PT, PT, -R21, RZ, RZ ;  /* 0x000000ff15027210 */ /* 0x000fe20007ffe1ff */
[----:B------:R-:W-:Y:S02]  /*13a0*/  @!P1 IMAD R5, R6, R9, R21 ;  /* 0x0000000906059224 */ /* 0x000fe400078e0215 */
[----:B------:R-:W-:Y:S02]  /*13b0*/  @!P1 IMAD.MOV.U32 R21, RZ, RZ, R3 ;  /* 0x000000ffff159224 */ /* 0x000fe400078e0003 */
[----:B------:R-:W-:Y:S02]  /*13c0*/  IMAD R2, R14, R2, R11 ;  /* 0x000000020e027224 */ /* 0x000fe400078e020b */
[----:B------:R-:W-:-:S02]  /*13d0*/  IMAD R20, R5, R4, R7 ;  /* 0x0000000405147224 */ /* 0x000fc400078e0207 */
[----:B------:R-:W-:Y:S02]  /*13e0*/  IMAD R21, R21, R14, R2 ;  /* 0x0000000e15157224 */ /* 0x000fe400078e0202 */
.L_x_18:
[----:B------:R-:W-:Y:S05]  /*13f0*/  BRA.U UP3, `(.L_x_19) ;  /* 0x0000000103407547 */ /* 0x000fea000b800000 */
[----:B------:R-:W1:Y:S08]  /*1400*/  LDC.64 R4, c[0x0][0xb10] ;  /* 0x0002c400ff047b82 */ /* 0x000e700000000a00 */
[----:B------:R-:W2:Y:S08]  /*1410*/  LDC.64 R2, c[0x0][0xb18] ;  /* 0x0002c600ff027b82 */ /* 0x000eb00000000a00 */
[----:B------:R-:W3:Y:S08]  /*1420*/  LDC R6, c[0x0][0xb20] ;  /* 0x0002c800ff067b82 */ /* 0x000ef00000000800 */
[----:B------:R-:W4:Y:S01]  /*1430*/  LDC R12, c[0x0][0xb0c] ;  /* 0x0002c300ff0c7b82 */ /* 0x000f220000000800 */
[----:B-1----:R-:W-:-:S05]  /*1440*/  IMAD.HI.U32 R4, R21, R4, RZ ;  /* 0x0000000415047227 */ /* 0x002fca00078e00ff */
[----:B------:R-:W-:Y:S01]  /*1450*/  SHF.R.U32.HI R4, RZ, R5, R4 ;  /* 0x00000005ff047219 */ /* 0x000fe20000011604 */
[----:B--2---:R-:W-:Y:S01]  /*1460*/  IMAD.HI.U32 R3, R20, R3, RZ ;  /* 0x0000000314037227 */ /* 0x004fe200078e00ff */
[----:B------:R-:W-:-:S04]  /*1470*/  ISETP.NE.AND P0, PT, R2, 0x1, PT ;  /* 0x000000010200780c */ /* 0x000fc80003f05270 */
[----:B---3--:R-:W-:-:S04]  /*1480*/  SHF.R.U32.HI R3, RZ, R6, R3 ;  /* 0x00000006ff037219 */ /* 0x008fc80000011603 */
[----:B------:R-:W-:Y:S02]  /*1490*/  SEL R3, R20, R3, !P0 ;  /* 0x0000000314037207 */ /* 0x000fe40004000000 */
[----:B----4-:R-:W-:-:S04]  /*14a0*/  ISETP.NE.AND P1, PT, R12, 0x1, PT ;  /* 0x000000010c00780c */ /* 0x010fc80003f25270 */
[----:B------:R-:W-:-:S05]  /*14b0*/  SEL R6, R21, R4, !P1 ;  /* 0x0000000415067207 */ /* 0x000fca0004800000 */
[----:B------:R-:W-:Y:S02]  /*14c0*/  IMAD.IADD R4, R3, 0x1, -R6 ;  /* 0x0000000103047824 */ /* 0x000fe400078e0a06 */
[----:B------:R-:W-:Y:S02]  /*14d0*/  IMAD.IADD R3, R6, 0x1, -R3 ;  /* 0x0000000106037824 */ /* 0x000fe400078e0a03 */
[----:B------:R-:W-:Y:S02]  /*14e0*/  IMAD R21, R4, R12, R21 ;  /* 0x0000000c04157224 */ /* 0x000fe400078e0215 */
[----:B------:R-:W-:Y:S02]  /*14f0*/  IMAD R20, R3, R2, R20 ;  /* 0x0000000203147224 */ /* 0x000fe400078e0214 */
.L_x_19:
[----:B------:R-:W-:Y:S05]  /*1500*/  BRA.U !UP1, `(.L_x_20) ;  /* 0x00000001090c7547 */ /* 0x000fea000b800000 */
[----:B------:R-:W-:Y:S01]  /*1510*/  UCGABAR_WAIT ;  /* 0x0000000000007dc7 */ /* 0x000fe20008000000 */
[----:B------:R-:W-:Y:S01]  /*1520*/  CCTL.IVALL ;  /* 0x00000000ff00798f */ /* 0x000fe20002000000 */
[----:B------:R-:W-:Y:S05]  /*1530*/  BRA `(.L_x_21) ;  /* 0x0000000000047947 */ /* 0x000fea0003800000 */
.L_x_20:
[----:B------:R-:W-:Y:S06]  /*1540*/  BAR.SYNC.DEFER_BLOCKING 0x0 ;  /* 0x0000000000007b1d */ /* 0x000fec0000010000 */
.L_x_21:
[----:B------:R-:W-:Y:S05]  /*1550*/  BRA.U UP2, `(.L_x_22) ;  /* 0x0000001102847547 */ /* 0x000fea000b800000 */
[----:B------:R-:W1:Y:S01]  /*1560*/  LDCU UR4, c[0x0][0x38c] ;  /* 0x00007180ff0477ac */ /* 0x000e620008000800 */
[----:B------:R-:W2:Y:S01]  /*1570*/  LDC R9, c[0x0][0x370] ;  /* 0x0000dc00ff097b82 */ /* 0x000ea20000000800 */
[----:B------:R-:W-:Y:S01]  /*1580*/  IMAD.SHL.U32 R16, R11, 0x40, RZ ;  /* 0x000000400b107824 */ /* 0x000fe200078e00ff */
[----:B------:R-:W-:Y:S01]  /*1590*/  PLOP3.LUT P1, PT, PT, PT, UP5, 0x80, 0x8 ;  /* 0x000000000008781c */ /* 0x000fe20003f2f058 */
[----:B------:R-:W-:Y:S01]  /*15a0*/  HFMA2 R12, -RZ, RZ, 0, 0 ;  /* 0x00000000ff0c7431 */ /* 0x000fe200000001ff */
[----:B------:R-:W-:Y:S01]  /*15b0*/  UISETP.NE.AND UP1, UPT, UR10, URZ, UPT ;  /* 0x000000ff0a00728c */ /* 0x000fe2000bf25270 */
[----:B------:R-:W-:Y:S01]  /*15c0*/  ISETP.NE.AND P4, PT, R10, RZ, P5 ;  /* 0x000000ff0a00720c */ /* 0x000fe20002f85270 */
[----:B------:R-:W-:Y:S01]  /*15d0*/  IMAD.MOV.U32 R15, RZ, RZ, 0x1 ;  /* 0x00000001ff0f7424 */ /* 0x000fe200078e00ff */
[----:B------:R-:W-:Y:S01]  /*15e0*/  PLOP3.LUT P1, PT, P1, PT, PT, 0x8, 0x80 ;  /* 0x000000000080781c */ /* 0x000fe20000f2e170 */
[----:B------:R-:W3:Y:S01]  /*15f0*/  LDC R0, c[0x0][0x374] ;  /* 0x0000dd00ff007b82 */ /* 0x000ee20000000800 */
[----:B------:R-:W-:Y:S01]  /*1600*/  IMAD.MOV.U32 R14, RZ, RZ, RZ ;  /* 0x000000ffff0e7224 */ /* 0x000fe200078e00ff */
[----:B------:R-:W-:Y:S01]  /*1610*/  MOV R8, 0x1 ;  /* 0x0000000100087802 */ /* 0x000fe20000000f00 */
[----:B------:R-:W-:Y:S01]  /*1620*/  IMAD.MOV.U32 R10, RZ, RZ, RZ ;  /* 0x000000ffff0a7224 */ /* 0x000fe200078e00ff */
[----:B------:R-:W-:Y:S01]  /*1630*/  LOP3.LUT R16, R16, 0x40, RZ, 0xc0, !PT ;  /* 0x0000004010107812 */ /* 0x000fe200078ec0ff */
[----:B------:R-:W4:Y:S01]  /*1640*/  LDCU.64 UR14, c[0x0][0x348] ;  /* 0x00006900ff0e77ac */ /* 0x000f220008000a00 */
[----:B-1----:R-:W-:-:S02]  /*1650*/  UIADD3 UR5, UPT, UPT, UR4, 0x3f, URZ ;  /* 0x0000003f04057890 */ /* 0x002fc4000fffe0ff */
[----:B------:R-:W-:Y:S02]  /*1660*/  USEL UR22, UR6, 0x2, UP1 ;  /* 0x0000000206167887 */ /* 0x000fe40008800000 */
[----:B------:R-:W-:Y:S01]  /*1670*/  USHF.R.S32.HI UR7, URZ, 0x1f, UR5 ;  /* 0x0000001fff077899 */ /* 0x000fe20008011405 */
[----:B------:R-:W-:-:S03]  /*1680*/  UMOV UR23, URZ ;  /* 0x000000ff00177c82 */ /* 0x000fc60008000000 */
[----:B------:R-:W-:Y:S02]  /*1690*/  ULEA.HI UR7, UR7, UR5, URZ, 0x6 ;  /* 0x0000000507077291 */ /* 0x000fe4000f8f30ff */
[----:B------:R-:W-:Y:S02]  /*16a0*/  UIADD3 UR5, UPT, UPT, UR4, -0x1, URZ ;  /* 0xffffffff04057890 */ /* 0x000fe4000fffe0ff */
[----:B------:R-:W-:Y:S02]  /*16b0*/  USHF.R.S32.HI UR7, URZ, 0x6, UR7 ;  /* 0x00000006ff077899 */ /* 0x000fe40008011407 */
[----:B------:R-:W-:Y:S02]  /*16c0*/  UISETP.GE.U32.AND UP2, UPT, UR5, -0x7f, UPT ;  /* 0xffffff810500788c */ /* 0x000fe4000bf46070 */
[----:B------:R-:W-:Y:S02]  /*16d0*/  UISETP.LT.U32.AND UP0, UPT, UR7, 0x3, UPT ;  /* 0x000000030700788c */ /* 0x000fe4000bf01070 */
[----:B------:R-:W-:-:S02]  /*16e0*/  UIADD3 UR4, UPT, UPT, UR4, 0x7e, URZ ;  /* 0x0000007e04047890 */ /* 0x000fc4000fffe0ff */
[----:B------:R-:W-:-:S04]  /*16f0*/  USEL UR5, UR7, 0x3, UP0 ;  /* 0x0000000307057887 */ /* 0x000fc80008000000 */
[----:B------:R-:W-:Y:S02]  /*1700*/  UIADD3 UR21, UPT, UPT, UR5, -0x1, URZ ;  /* 0xffffffff05157890 */ /* 0x000fe4000fffe0ff */
[----:B------:R-:W-:Y:S02]  /*1710*/  @UP2 UIADD3 UR21, UPT, UPT, UR5, URZ, URZ ;  /* 0x000000ff05152290 */ /* 0x000fe4000fffe0ff */
[----:B------:R-:W-:Y:S02]  /*1720*/  UIADD3 UR24, UPT, UPT, UR7, -UR5, URZ ;  /* 0x8000000507187290 */ /* 0x000fe4000fffe0ff */
[----:B------:R-:W-:Y:S02]  /*1730*/  UIADD3 UR13, UPT, UPT, UR21, 0x1, URZ ;  /* 0x00000001150d7890 */ /* 0x000fe4000fffe0ff */
[----:B--2-4-:R-:W-:-:S12]  /*1740*/  UIADD3 UR21, UPT, UPT, -UR21, URZ, URZ ;  /* 0x000000ff15157290 */ /* 0x014fd8000fffe1ff */
.L_x_42:
[----:B------:R-:W-:Y:S01]  /*1750*/  UISETP.NE.AND UP0, UPT, UR37, URZ, UPT ;  /* 0x000000ff2500728c */ /* 0x000fe2000bf05270 */
[----:B------:R-:W1:Y:S08]  /*1760*/  S2UR UR37, SR_CgaCtaId ;  /* 0x00000000002579c3 */ /* 0x000e700000008800 */
[----:B------:R-:W-:Y:S05]  /*1770*/  BRA.U UP0, `(.L_x_23) ;  /* 0x0000000100347547 */ /* 0x000fea000b800000 */
[----:B------:R-:W2:Y:S01]  /*1780*/  S2R R2, SR_CgaCtaId ;  /* 0x0000000000027919 */ /* 0x000ea20000008800 */
[----:B------:R-:W-:-:S04]  /*1790*/  MOV R3, 0x400 ;  /* 0x0000040000037802 */ /* 0x000fc80000000f00 */
[----:B--2---:R-:W-:Y:S02]  /*17a0*/  LEA R3, R2, R3, 0x18 ;  /* 0x0000000302037211 */ /* 0x004fe400078ec0ff */
[----:B------:R-:W-:-:S03]  /*17b0*/  SHF.L.U32 R2, R8, 0x1f, RZ ;  /* 0x0000001f08027819 */ /* 0x000fc600000006ff */
[----:B------:R-:W-:-:S04]  /*17c0*/  IMAD R3, R10, 0x8, R3 ;  /* 0x000000080a037824 */ /* 0x000fc800078e0203 */
[----:B------:R-:W2:Y:S02]  /*17d0*/  SYNCS.PHASECHK.TRANS64.TRYWAIT P0, [R3+URZ+0xf0], R2 ;  /* 0x0000f002030075a7 */ /* 0x000ea400080011ff */
[----:B--2---:R-:W-:Y:S05]  /*17e0*/  @!P0 BRA `(.L_x_24) ;  /* 0x0000006c00dc8947 */ /* 0x004fea0003800000 */
.L_x_148:
[----:B------:R-:W-:Y:S01]  /*17f0*/  VIADD R10, R10, 0x1 ;  /* 0x000000010a0a7836 */ /* 0x000fe20000000000 */
[----:B------:R2:W-:Y:S04]  /*1800*/  SYNCS.ARRIVE.TRANS64.A1T0 RZ, [R3+URZ+0xe0], RZ ;  /* 0x0000e0ff03ff79a7 */ /* 0x0005e800081000ff */
[----:B------:R-:W-:-:S04]  /*1810*/  ISETP.NE.AND P0, PT, R10, 0x2, PT ;  /* 0x000000020a00780c */ /* 0x000fc80003f05270 */
[----:B------:R-:W-:Y:S02]  /*1820*/  SEL R10, R10, RZ, P0 ;  /* 0x000000ff0a0a7207 */ /* 0x000fe40000000000 */
[----:B--2---:R-:W-:-:S04]  /*1830*/  SEL R3, RZ, 0x1, P0 ;  /* 0x00000001ff037807 */ /* 0x004fc80000000000 */
[----:B------:R-:W-:-:S07]  /*1840*/  LOP3.LUT R8, R8, R3, RZ, 0x3c, !PT ;  /* 0x0000000308087212 */ /* 0x000fce00078e3cff */
.L_x_23:
[----:B------:R-:W-:Y:S01]  /*1850*/  UMOV UR6, 0x400 ;  /* 0x0000040000067882 */ /* 0x000fe20000000000 */
[----:B------:R-:W-:Y:S01]  /*1860*/  LEA.HI R3, R21, R21, RZ, 0x1 ;  /* 0x0000001515037211 */ /* 0x000fe200078f08ff */
[----:B-1----:R-:W-:Y:S01]  /*1870*/  ULEA UR6, UR37, UR6, 0x18 ;  /* 0x0000000625067291 */ /* 0x002fe2000f8ec0ff */
[----:B------:R-:W-:Y:S01]  /*1880*/  SHF.L.U32 R2, R15, 0x1f, RZ ;  /* 0x0000001f0f027819 */ /* 0x000fe200000006ff */
[----:B------:R-:W-:Y:S01]  /*1890*/  UISETP.GE.U32.AND UP0, UPT, UR4, 0x7f, UPT ;  /* 0x0000007f0400788c */ /* 0x000fe2000bf06070 */
[C---:B------:R-:W-:Y:S01]  /*18a0*/  R2UR UR9, R16.reuse ;  /* 0x00000000100972ca */ /* 0x040fe200000e0000 */
[----:B------:R-:W-:Y:S01]  /*18b0*/  ULEA UR8, UR23, UR6, 0x3 ;  /* 0x0000000617087291 */ /* 0x000fe2000f8e18ff */
[----:B------:R-:W-:Y:S01]  /*18c0*/  IMAD.SHL.U32 R3, R3, 0x40, RZ ;  /* 0x0000004003037824 */ /* 0x000fe200078e00ff */
[----:B------:R-:W-:Y:S01]  /*18d0*/  R2UR UR11, R16 ;  /* 0x00000000100b72ca */ /* 0x000fe200000e0000 */
[----:B------:R-:W-:-:S03]  /*18e0*/  UMOV UR25, URZ ;  /* 0x000000ff00197c82 */ /* 0x000fc60008000000 */
[----:B------:R-:W-:-:S03]  /*18f0*/  R2UR UR35, R3 ;  /* 0x00000000032372ca */ /* 0x000fc600000e0000 */
[----:B------:R1:W2:Y:S01]  /*1900*/  SYNCS.PHASECHK.TRANS64.TRYWAIT P0, [UR8+0x18], R2 ;  /* 0x00001802ff0075a7 */ /* 0x0002a20008001108 */
[----:B------:R-:W-:-:S09]  /*1910*/  R2UR UR8, R20 ;  /* 0x00000000140872ca */ /* 0x000fd200000e0000 */
[----:B------:R-:W-:-:S04]  /*1920*/  ULOP3.LUT UR35, UR9, 0xffffff80, UR35, 0xf8, !UPT ;  /* 0xffffff8009237892 */ /* 0x000fc8000f8ef823 */
[----:B------:R-:W-:Y:S01]  /*1930*/  ULEA UR11, UR8, UR11, 0x7 ;  /* 0x0000000b080b7291 */ /* 0x000fe2000f8e38ff */
[----:B------:R-:W-:Y:S11]  /*1940*/  BRA.U !UP0, `(.L_x_25) ;  /* 0x0000000108bc7547 */ /* 0x000ff6000b800000 */
[----:B------:R-:W-:Y:S01]  /*1950*/  UMOV UR16, UR21 ;  /* 0x0000001500107c82 */ /* 0x000fe20008000000 */
[----:B------:R-:W-:Y:S01]  /*1960*/  UMOV UR17, UR23 ;  /* 0x0000001700117c82 */ /* 0x000fe20008000000 */
[----:B------:R-:W-:-:S05]  /*1970*/  UMOV UR34, URZ ;  /* 0x000000ff00227c82 */ /* 0x000fca0008000000 */
.L_x_31:
[----:B------:R-:W-:Y:S01]  /*1980*/  ULEA UR33, UR17, UR6, 0x3 ;  /* 0x0000000611217291 */ /* 0x000fe2000f8e18ff */
[----:B------:R-:W-:Y:S01]  /*1990*/  @P5 MOV R3, 0x8000 ;  /* 0x0000800000035802 */ /* 0x000fe20000000f00 */
[----:B-12-4-:R-:W-:Y:S10]  /*19a0*/  @P0 BRA `(.L_x_26) ;  /* 0x00000000000c0947 */ /* 0x016ff40003800000 */
[----:B------:R-:W-:-:S04]  /*19b0*/  SHF.L.U32 R5, R15, 0x1f, RZ ;  /* 0x0000001f0f057819 */ /* 0x000fc800000006ff */
[----:B------:R-:W2:Y:S02]  /*19c0*/  SYNCS.PHASECHK.TRANS64.TRYWAIT P0, [UR33+0x18], R5 ;  /* 0x00001805ff0075a7 */ /* 0x000ea40008001121 */
[----:B--2---:R-:W-:Y:S05]  /*19d0*/  @!P0 BRA `(.L_x_27) ;  /* 0x0000006c00748947 */ /* 0x004fea0003800000 */
.L_x_26:
[----:B------:R2:W-:Y:S01]  /*19e0*/  @P5 SYNCS.ARRIVE.TRANS64 RZ, [UR33], R3 ;  /* 0x00000003ffff59a7 */ /* 0x0005e20008000021 */
[----:B------:R-:W-:Y:S02]  /*19f0*/  ULOP3.LUT UR8, UR22, 0x2, URZ, 0xfc, !UPT ;  /* 0x0000000216087892 */ /* 0x000fe4000f8efcff */
[----:B------:R-:W-:Y:S02]  /*1a00*/  UIADD3 UR16, UPT, UPT, UR16, 0x1, URZ ;  /* 0x0000000110107890 */ /* 0x000fe4000fffe0ff */
[----:B------:R-:W-:Y:S02]  /*1a10*/  UISETP.NE.AND UP0, UPT, UR8, 0x2, UPT ;  /* 0x000000020800788c */ /* 0x000fe4000bf05270 */
[----:B------:R-:W-:-:S07]  /*1a20*/  UISETP.NE.AND UP2, UPT, UR16, 0x1, UPT ;  /* 0x000000011000788c */ /* 0x000fce000bf45270 */
[----:B------:R-:W-:Y:S05]  /*1a30*/  BRA.U UP0, `(.L_x_28) ;  /* 0x0000000100047547 */ /* 0x000fea000b800000 */
[----:B------:R-:W-:Y:S05]  /*1a40*/  BPT.TRAP 0x1 ;  /* 0x000000040000795c */ /* 0x000fea0000300000 */
.L_x_28:
[----:B------:R-:W-:Y:S04]  /*1a50*/  BSSY.RECONVERGENT B0, `(.L_x_29) ;  /* 0x0000003000007945 */ /* 0x000fe80003800200 */
[----:B------:R-:W-:Y:S05]  /*1a60*/  @!P4 BRA `(.L_x_30) ;  /* 0x000000000004c947 */ /* 0x000fea0003800000 */
[----:B------:R-:W-:Y:S05]  /*1a70*/  BPT.TRAP 0x1 ;  /* 0x000000040000795c */ /* 0x000fea0000300000 */
.L_x_30:
[----:B------:R-:W-:Y:S05]  /*1a80*/  BSYNC.RECONVERGENT B0 ;  /* 0x0000000000007941 */ /* 0x000fea0003800200 */
.L_x_29:
[----:B------:R-:W-:Y:S02]  /*1a90*/  UIADD3 UR23, UPT, UPT, UR17, 0x1, URZ ;  /* 0x0000000111177890 */ /* 0x000fe4000fffe0ff */
[----:B------:R-:W-:Y:S02]  /*1aa0*/  UIADD3 UR28, UP1, UPT, UR14, 0x80, URZ ;  /* 0x000000800e1c7890 */ /* 0x000fe4000ff3e0ff */
[----:B------:R-:W-:Y:S02]  /*1ab0*/  UISETP.NE.AND UP0, UPT, UR23, 0x3, UPT ;  /* 0x000000031700788c */ /* 0x000fe4000bf05270 */
[----:B------:R-:W-:Y:S02]  /*1ac0*/  ULOP3.LUT UR33, UR33, 0xfefffff8, URZ, 0xc0, !UPT ;  /* 0xfefffff821217892 */ /* 0x000fe4000f8ec0ff */
[----:B------:R-:W-:Y:S02]  /*1ad0*/  USEL UR9, URZ, 0x1, UP0 ;  /* 0x00000001ff097887 */ /* 0x000fe40008000000 */
[----:B------:R-:W-:-:S02]  /*1ae0*/  USEL UR23, UR23, URZ, UP0 ;  /* 0x000000ff17177287 */ /* 0x000fc40008000000 */
[----:B------:R-:W-:Y:S02]  /*1af0*/  UIADD3 UR26, UP0, UPT, UR14, 0x180, URZ ;  /* 0x000001800e1a7890 */ /* 0x000fe4000ff1e0ff */
[----:B------:R-:W-:Y:S01]  /*1b00*/  ULEA UR8, UR23, UR6, 0x3 ;  /* 0x0000000617087291 */ /* 0x000fe2000f8e18ff */
[----:B------:R-:W-:Y:S01]  /*1b10*/  LOP3.LUT R15, R15, UR9, RZ, 0x3c, !PT ;  /* 0x000000090f0f7c12 */ /* 0x000fe2000f8e3cff */
[----:B------:R-:W-:Y:S02]  /*1b20*/  UIADD3.X UR29, UPT, UPT, URZ, UR15, URZ, UP1, !UPT ;  /* 0x0000000fff1d7290 */ /* 0x000fe40008ffe4ff */
[----:B------:R-:W-:Y:S01]  /*1b30*/  UIADD3.X UR27, UPT, UPT, URZ, UR15, URZ, UP0, !UPT ;  /* 0x0000000fff1b7290 */ /* 0x000fe200087fe4ff */
[----:B-1----:R-:W-:Y:S01]  /*1b40*/  SHF.L.U32 R2, R15, 0x1f, RZ ;  /* 0x0000001f0f027819 */ /* 0x002fe200000006ff */
[----:B------:R-:W-:Y:S01]  /*1b50*/  UMOV UR18, 0x0 ;  /* 0x0000000000127882 */ /* 0x000fe20000000000 */
[----:B------:R-:W-:Y:S01]  /*1b60*/  UMOV UR19, 0x10000000 ;  /* 0x1000000000137882 */ /* 0x000fe20000000000 */
[----:B------:R-:W-:Y:S01]  /*1b70*/  UMOV UR10, UR34 ;  /* 0x00000022000a7c82 */ /* 0x000fe20008000000 */
[----:B------:R4:W1:Y:S01]  /*1b80*/  SYNCS.PHASECHK.TRANS64.TRYWAIT P0, [UR8+0x18], R2 ;  /* 0x00001802ff0075a7 */ /* 0x0008620008001108 */
[----:B------:R-:W-:Y:S01]  /*1b90*/  ULEA UR8, UR17, UR6, 0xd ;  /* 0x0000000611087291 */ /* 0x000fe2000f8e68ff */
[----:B------:R-:W-:Y:S01]  /*1ba0*/  UMOV UR12, UR36 ;  /* 0x00000024000c7c82 */ /* 0x000fe20008000000 */
[----:B------:R-:W-:-:S02]  /*1bb0*/  UMOV UR9, UR33 ;  /* 0x0000002100097c82 */ /* 0x000fc40008000000 */
[----:B------:R-:W-:Y:S02]  /*1bc0*/  UIADD3 UR32, UPT, UPT, UR8, 0x4300, URZ ;  /* 0x0000430008207890 */ /* 0x000fe4000fffe0ff */
[----:B------:R-:W-:Y:S01]  /*1bd0*/  UIADD3 UR8, UPT, UPT, UR8, 0xa300, URZ ;  /* 0x0000a30008087890 */ /* 0x000fe2000fffe0ff */
[----:B------:R-:W-:Y:S01]  /*1be0*/  UMOV UR25, UR13 ;  /* 0x0000000d00197c82 */ /* 0x000fe20008000000 */
[----:B------:R-:W-:-:S05]  /*1bf0*/  UMOV UR17, UR23 ;  /* 0x0000001700117c82 */ /* 0x000fca0008000000 */
[----:B------:R2:W-:Y:S02]  /*1c00*/  UTMALDG.3D.2CTA [UR32], [UR28], desc[UR18] ;  /* 0x000012201c0075b4 */ /* 0x0005e40008211000 */
[----:B------:R4:W-:Y:S01]  /*1c10*/  UTMALDG.3D.2CTA [UR8], [UR26], desc[UR18] ;  /* 0x000012081a0075b4 */ /* 0x0009e20008211000 */
[----:B--2---:R-:W-:Y:S01]  /*1c20*/  UIADD3 UR34, UPT, UPT, UR34, 0x40, URZ ;  /* 0x0000004022227890 */ /* 0x004fe2000fffe0ff */
[----:B------:R-:W-:Y:S11]  /*1c30*/  BRA.U UP2, `(.L_x_31) ;  /* 0xfffffffd02507547 */ /* 0x000ff6000b83ffff */
.L_x_25:
[----:B----4-:R-:W-:Y:S01]  /*1c40*/  ULEA UR8, UR23, UR6, 0x3 ;  /* 0x0000000617087291 */ /* 0x010fe2000f8e18ff */
[----:B-1----:R-:W-:Y:S01]  /*1c50*/  SHF.L.U32 R2, R15, 0x1f, RZ ;  /* 0x0000001f0f027819 */ /* 0x002fe200000006ff */
[----:B------:R-:W-:Y:S01]  /*1c60*/  @!P1 SYNCS.ARRIVE.TRANS64.A1T0 RZ, [UR6+0x78], RZ ;  /* 0x000078ffffff99a7 */ /* 0x000fe20008100006 */
[----:B------:R-:W-:-:S06]  /*1c70*/  UISETP.GT.AND UP0, UPT, UR7, UR5, UPT ;  /* 0x000000050700728c */ /* 0x000fcc000bf04270 */
[----:B--2---:R1:W2:Y:S03]  /*1c80*/  SYNCS.PHASECHK.TRANS64.TRYWAIT P0, [UR8+0x18], R2 ;  /* 0x00001802ff0075a7 */ /* 0x0042a60008001108 */
[----:B------:R-:W-:Y:S05]  /*1c90*/  BRA.U !UP0, `(.L_x_32) ;  /* 0x0000000108bc7547 */ /* 0x000fea000b800000 */
[----:B------:R-:W-:Y:S01]  /*1ca0*/  UIADD3 UR26, UPT, UPT, UR24, UR25, URZ ;  /* 0x00000019181a7290 */ /* 0x000fe2000fffe0ff */
[----:B------:R-:W-:-:S11]  /*1cb0*/  UMOV UR27, UR23 ;  /* 0x00000017001b7c82 */ /* 0x000fd60008000000 */
.L_x_38:
[----:B------:R-:W-:Y:S01]  /*1cc0*/  ULEA UR17, UR27, UR6, 0x3 ;  /* 0x000000061b117291 */ /* 0x000fe2000f8e18ff */
[----:B--2---:R-:W-:Y:S01]  /*1cd0*/  @P5 MOV R3, 0x8000 ;  /* 0x0000800000035802 */ /* 0x004fe20000000f00 */
[----:B-12---:R-:W-:Y:S10]  /*1ce0*/  @P0 BRA `(.L_x_33) ;  /* 0x00000000000c0947 */ /* 0x006ff40003800000 */
[----:B------:R-:W-:-:S04]  /*1cf0*/  SHF.L.U32 R5, R15, 0x1f, RZ ;  /* 0x0000001f0f057819 */ /* 0x000fc800000006ff */
[----:B------:R-:W2:Y:S02]  /*1d00*/  SYNCS.PHASECHK.TRANS64.TRYWAIT P0, [UR17+0x18], R5 ;  /* 0x00001805ff0075a7 */ /* 0x000ea40008001111 */
[----:B--2---:R-:W-:Y:S05]  /*1d10*/  @!P0 BRA `(.L_x_34) ;  /* 0x0000006800bc8947 */ /* 0x004fea0003800000 */
.L_x_33:
[----:B------:R2:W-:Y:S01]  /*1d20*/  @P5 SYNCS.ARRIVE.TRANS64 RZ, [UR17], R3 ;  /* 0x00000003ffff59a7 */ /* 0x0005e20008000011 */
[----:B------:R-:W-:-:S04]  /*1d30*/  ULOP3.LUT UR8, UR22, 0x2, URZ, 0xfc, !UPT ;  /* 0x0000000216087892 */ /* 0x000fc8000f8efcff */
[----:B------:R-:W-:-:S09]  /*1d40*/  UISETP.NE.AND UP0, UPT, UR8, 0x2, UPT ;  /* 0x000000020800788c */ /* 0x000fd2000bf05270 */
[----:B------:R-:W-:Y:S05]  /*1d50*/  BRA.U UP0, `(.L_x_35) ;  /* 0x0000000100047547 */ /* 0x000fea000b800000 */
[----:B------:R-:W-:Y:S05]  /*1d60*/  BPT.TRAP 0x1 ;  /* 0x000000040000795c */ /* 0x000fea0000300000 */
.L_x_35:
[----:B------:R-:W-:Y:S04]  /*1d70*/  BSSY.RECONVERGENT B0, `(.L_x_36) ;  /* 0x0000003000007945 */ /* 0x000fe80003800200 */
[----:B------:R-:W-:Y:S05]  /*1d80*/  @!P4 BRA `(.L_x_37) ;  /* 0x000000000004c947 */ /* 0x000fea0003800000 */
[----:B------:R-:W-:Y:S05]  /*1d90*/  BPT.TRAP 0x1 ;  /* 0x000000040000795c */ /* 0x000fea0000300000 */
.L_x_37:
[----:B------:R-:W-:Y:S05]  /*1da0*/  BSYNC.RECONVERGENT B0 ;  /* 0x0000000000007941 */ /* 0x000fea0003800200 */
.L_x_36:
[----:B------:R-:W-:Y:S02]  /*1db0*/  UIADD3 UR23, UPT, UPT, UR27, 0x1, URZ ;  /* 0x000000011b177890 */ /* 0x000fe4000fffe0ff */
[----:B------:R-:W-:Y:S02]  /*1dc0*/  UIADD3 UR32, UP1, UPT, UR14, 0x80, URZ ;  /* 0x000000800e207890 */ /* 0x000fe4000ff3e0ff */
[----:B------:R-:W-:Y:S02]  /*1dd0*/  UISETP.NE.AND UP0, UPT, UR23, 0x3, UPT ;  /* 0x000000031700788c */ /* 0x000fe4000bf05270 */
[----:B------:R-:W-:Y:S02]  /*1de0*/  USHF.L.U32 UR18, UR25, 0x6, URZ ;  /* 0x0000000619127899 */ /* 0x000fe400080006ff */
[----:B------:R-:W-:Y:S02]  /*1df0*/  USEL UR9, URZ, 0x1, UP0 ;  /* 0x00000001ff097887 */ /* 0x000fe40008000000 */
[----:B------:R-:W-:-:S02]  /*1e00*/  USEL UR23, UR23, URZ, UP0 ;  /* 0x000000ff17177287 */ /* 0x000fc40008000000 */
[----:B------:R-:W-:Y:S02]  /*1e10*/  UIADD3 UR30, UP0, UPT, UR14, 0x180, URZ ;  /* 0x000001800e1e7890 */ /* 0x000fe4000ff1e0ff */
[----:B------:R-:W-:Y:S01]  /*1e20*/  ULEA UR8, UR23, UR6, 0x3 ;  /* 0x0000000617087291 */ /* 0x000fe2000f8e18ff */
[----:B------:R-:W-:Y:S01]  /*1e30*/  LOP3.LUT R15, R15, UR9, RZ, 0x3c, !PT ;  /* 0x000000090f0f7c12 */ /* 0x000fe2000f8e3cff */
[----:B------:R-:W-:Y:S02]  /*1e40*/  ULOP3.LUT UR17, UR17, 0xfefffff8, URZ, 0xc0, !UPT ;  /* 0xfefffff811117892 */ /* 0x000fe4000f8ec0ff */
[----:B------:R-:W-:Y:S01]  /*1e50*/  UIADD3.X UR33, UPT, UPT, URZ, UR15, URZ, UP1, !UPT ;  /* 0x0000000fff217290 */ /* 0x000fe20008ffe4ff */
[----:B-1----:R-:W-:Y:S01]  /*1e60*/  SHF.L.U32 R2, R15, 0x1f, RZ ;  /* 0x0000001f0f027819 */ /* 0x002fe200000006ff */
[----:B------:R-:W-:Y:S01]  /*1e70*/  UIADD3.X UR31, UPT, UPT, URZ, UR15, URZ, UP0, !UPT ;  /* 0x0000000fff1f7290 */ /* 0x000fe200087fe4ff */
[----:B------:R-:W-:Y:S02]  /*1e80*/  UMOV UR28, 0x0 ;  /* 0x00000000001c7882 */ /* 0x000fe40000000000 */
[----:B------:R4:W1:Y:S01]  /*1e90*/  SYNCS.PHASECHK.TRANS64.TRYWAIT P0, [UR8+0x18], R2 ;  /* 0x00001802ff0075a7 */ /* 0x0008620008001108 */
[----:B------:R-:W-:Y:S01]  /*1ea0*/  ULEA UR8, UR27, UR6, 0xd ;  /* 0x000000061b087291 */ /* 0x000fe2000f8e68ff */
[----:B------:R-:W-:Y:S01]  /*1eb0*/  UMOV UR29, 0x10000000 ;  /* 0x10000000001d7882 */ /* 0x000fe20000000000 */
[----:B------:R-:W-:-:S02]  /*1ec0*/  UMOV UR19, UR35 ;  /* 0x0000002300137c82 */ /* 0x000fc40008000000 */
[----:B------:R-:W-:Y:S02]  /*1ed0*/  UIADD3 UR16, UPT, UPT, UR8, 0x4300, URZ ;  /* 0x0000430008107890 */ /* 0x000fe4000fffe0ff */
[----:B------:R-:W-:Y:S01]  /*1ee0*/  UIADD3 UR8, UPT, UPT, UR8, 0xa300, URZ ;  /* 0x0000a30008087890 */ /* 0x000fe2000fffe0ff */
[----:B------:R-:W-:Y:S01]  /*1ef0*/  UMOV UR20, UR36 ;  /* 0x0000002400147c82 */ /* 0x000fe20008000000 */
[----:B------:R-:W-:Y:S01]  /*1f00*/  UMOV UR12, UR36 ;  /* 0x00000024000c7c82 */ /* 0x000fe20008000000 */
[----:B------:R-:W-:Y:S01]  /*1f10*/  UMOV UR9, UR17 ;  /* 0x0000001100097c82 */ /* 0x000fe20008000000 */
[----:B------:R-:W-:Y:S01]  /*1f20*/  UMOV UR10, UR18 ;  /* 0x00000012000a7c82 */ /* 0x000fe20008000000 */
[----:B------:R-:W-:Y:S02]  /*1f30*/  UIADD3 UR25, UPT, UPT, UR25, 0x1, URZ ;  /* 0x0000000119197890 */ /* 0x000fe4000fffe0ff */
[----:B------:R4:W-:Y:S01]  /*1f40*/  UTMALDG.3D.2CTA [UR16], [UR32], desc[UR28] ;  /* 0x00001c10200075b4 */ /* 0x0009e20008211000 */
[----:B------:R-:W-:Y:S01]  /*1f50*/  UMOV UR27, UR23 ;  /* 0x00000017001b7c82 */ /* 0x000fe20008000000 */
[----:B------:R-:W-:Y:S01]  /*1f60*/  UISETP.NE.AND UP0, UPT, UR25, UR26, UPT ;  /* 0x0000001a1900728c */ /* 0x000fe2000bf05270 */
[----:B------:R4:W-:Y:S08]  /*1f70*/  UTMALDG.3D.2CTA [UR8], [UR30], desc[UR28] ;  /* 0x00001c081e0075b4 */ /* 0x0009f00008211000 */
[----:B----4-:R-:W-:Y:S05]  /*1f80*/  BRA.U UP0, `(.L_x_38) ;  /* 0xfffffffd004c7547 */ /* 0x010fea000b83ffff */
.L_x_32:
[----:B-1----:R-:W-:Y:S01]  /*1f90*/  LEA R2, R14, UR6, 0x3 ;  /* 0x000000060e027c11 */ /* 0x002fe2000f8e18ff */
[----:B------:R-:W-:Y:S01]  /*1fa0*/  NOP ;  /* 0x0000000000007918 */ /* 0x000fe20000000000 */
[----:B--2---:R-:W-:Y:S02]  /*1fb0*/  SHF.L.U32 R3, R12, 0x1f, RZ ;  /* 0x0000001f0c037819 */ /* 0x004fe400000006ff */
[----:B------:R-:W-:Y:S02]  /*1fc0*/  LEA R4, R14, UR6, 0x4 ;  /* 0x000000060e047c11 */ /* 0x000fe4000f8e20ff */
[----:B------:R-:W1:Y:S02]  /*1fd0*/  SYNCS.PHASECHK.TRANS64.TRYWAIT P0, [R2+URZ+0x80], R3 ;  /* 0x00008003020075a7 */ /* 0x000e6400080011ff */
[----:B-1----:R-:W-:Y:S05]  /*1fe0*/  @!P0 BRA `(.L_x_39) ;  /* 0x0000006800208947 */ /* 0x002fea0003800000 */
.L_x_151:
[----:B------:R-:W2:Y:S01]  /*1ff0*/  LDS.128 R4, [R4+0x110] ;  /* 0x0001100004047984 */ /* 0x000ea20000000c00 */
[----:B------:R-:W-:Y:S01]  /*2000*/  ISETP.GE.AND P0, PT, R26, 0x1, PT ;  /* 0x000000011a00780c */ /* 0x000fe20003f06270 */
[----:B-1----:R-:W-:Y:S01]  /*2010*/  VIADD R2, R2, 0x90 ;  /* 0x0000009002027836 */ /* 0x002fe20000000000 */
[----:B------:R-:W-:Y:S01]  /*2020*/  @!PT LDS RZ, [RZ] ;  /* 0x00000000fffff984 */ /* 0x000fe20000000800 */
[----:B------:R-:W-:Y:S01]  /*2030*/  @!PT LDS RZ, [RZ] ;  /* 0x00000000fffff984 */ /* 0x000fe20000000800 */
[----:B------:R-:W-:Y:S01]  /*2040*/  @!PT LDS RZ, [RZ] ;  /* 0x00000000fffff984 */ /* 0x000fe20000000800 */
[----:B------:R-:W-:Y:S01]  /*2050*/  @!PT LDS RZ, [RZ] ;  /* 0x00000000fffff984 */ /* 0x000fe20000000800 */
[----:B------:R1:W-:Y:S06]  /*2060*/  MEMBAR.ALL.CTA ;  /* 0x0000000000007992 */ /* 0x0003ec0000008000 */
[----:B-1----:R-:W1:Y:S01]  /*2070*/  FENCE.VIEW.ASYNC.S ;  /* 0x00000000000073c6 */ /* 0x002e620000000000 */
[----:B------:R-:W-:-:S04]  /*2080*/  PRMT R2, RZ, 0x654, R2 ;  /* 0x00000654ff027816 */ /* 0x000fc80000000002 */
[----:B-1----:R1:W-:Y:S01]  /*2090*/  SYNCS.ARRIVE.TRANS64.RED.A1T0 RZ, [R2+URZ], RZ ;  /* 0x000000ff02ff79a7 */ /* 0x0023e200081004ff */
[----:B--2---:R-:W-:-:S13]  /*20a0*/  LOP3.LUT P2, RZ, R6, 0x1, RZ, 0xc0, !PT ;  /* 0x0000000106ff7812 */ /* 0x004fda000784c0ff */
[----:B------:R-:W-:Y:S01]  /*20b0*/  @P2 SHF.R.U32.HI R3, RZ, 0x10, R5 ;  /* 0x00000010ff032819 */ /* 0x000fe20000011605 */
[----:B------:R-:W-:Y:S01]  /*20c0*/  VOTEU.ANY UP0, P2 ;  /* 0x0000000000ff7886 */ /* 0x000fe20001000100 */
[----:B------:R-:W-:Y:S02]  /*20d0*/  @P2 MOV R13, R4 ;  /* 0x00000004000d2202 */ /* 0x000fe40000000f00 */
[----:B------:R-:W-:Y:S02]  /*20e0*/  @P2 R2UR.BROADCAST UR8, R3 ;  /* 0x00000000030822ca */ /* 0x000fe400008e0000 */
[----:B------:R-:W-:-:S11]  /*20f0*/  @P2 LOP3.LUT R11, R5, 0xffff, RZ, 0xc0, !PT ;  /* 0x0000ffff050b2812 */ /* 0x000fd600078ec0ff */
[----:B------:R-:W-:Y:S01]  /*2100*/  @UP0 UMOV UR36, UR8 ;  /* 0x0000000800240c82 */ /* 0x000fe20008000000 */
[----:B-1----:R-:W-:Y:S05]  /*2110*/  @!P0 BRA `(.L_x_40) ;  /* 0x0000000000b88947 */ /* 0x002fea0003800000 */
[----:B------:R-:W3:Y:S01]  /*2120*/  LDC.64 R4, c[0x0][0xb18] ;  /* 0x0002c600ff047b82 */ /* 0x000ee20000000a00 */
[----:B------:R-:W-:-:S07]  /*2130*/  ISETP.NE.AND P3, PT, R26, 0x1, PT ;  /* 0x000000011a00780c */ /* 0x000fce0003f65270 */
[----:B------:R-:W1:Y:S08]  /*2140*/  LDC.64 R6, c[0x0][0xb10] ;  /* 0x0002c400ff067b82 */ /* 0x000e700000000a00 */
[----:B------:R-:W2:Y:S08]  /*2150*/  LDC R17, c[0x0][0xb20] ;  /* 0x0002c800ff117b82 */ /* 0x000eb00000000800 */
[----:B------:R-:W4:Y:S01]  /*2160*/  LDC R18, c[0x0][0xb0c] ;  /* 0x0002c300ff127b82 */ /* 0x000f220000000800 */
[----:B---3--:R-:W-:Y:S01]  /*2170*/  IMAD.HI.U32 R22, R0, R5, RZ ;  /* 0x0000000500167227 */ /* 0x008fe200078e00ff */
[----:B------:R-:W-:-:S06]  /*2180*/  ISETP.NE.AND P0, PT, R4, 0x1, PT ;  /* 0x000000010400780c */ /* 0x000fcc0003f05270 */
[----:B------:R-:W3:Y:S01]  /*2190*/  LDC.64 R2, c[0x0][0xb28] ;  /* 0x0002ca00ff027b82 */ /* 0x000ee20000000a00 */
[----:B-1----:R-:W-:-:S04]  /*21a0*/  IMAD.HI.U32 R20, R9, R6, RZ ;  /* 0x0000000609147227 */ /* 0x002fc800078e00ff */
[----:B------:R-:W-:Y:S01]  /*21b0*/  IMAD.HI.U32 R24, R13, R6, RZ ;  /* 0x000000060d187227 */ /* 0x000fe200078e00ff */
[----:B------:R-:W-:Y:S02]  /*21c0*/  SHF.R.U32.HI R20, RZ, R7, R20 ;  /* 0x00000007ff147219 */ /* 0x000fe40000011614 */
[----:B--2---:R-:W-:Y:S01]  /*21d0*/  SHF.R.U32.HI R19, RZ, R17, R22 ;  /* 0x00000011ff137219 */ /* 0x004fe20000011616 */
[----:B------:R-:W-:Y:S01]  /*21e0*/  IMAD.HI.U32 R22, R11, R5, RZ ;  /* 0x000000050b167227 */ /* 0x000fe200078e00ff */
[----:B------:R-:W-:Y:S02]  /*21f0*/  SHF.R.U32.HI R24, RZ, R7, R24 ;  /* 0x00000007ff187219 */ /* 0x000fe40000011618 */
[----:B------:R-:W-:Y:S02]  /*2200*/  SEL R19, R0, R19, !P0 ;  /* 0x0000001300137207 */ /* 0x000fe40004000000 */
[----:B------:R-:W-:Y:S02]  /*2210*/  SHF.R.U32.HI R22, RZ, R17, R22 ;  /* 0x00000011ff167219 */ /* 0x000fe40000011616 */
[----:B----4-:R-:W-:-:S02]  /*2220*/  ISETP.NE.AND P1, PT, R18, 0x1, PT ;  /* 0x000000011200780c */ /* 0x010fc40003f25270 */
[----:B------:R-:W-:Y:S02]  /*2230*/  SEL R5, R11, R22, !P0 ;  /* 0x000000160b057207 */ /* 0x000fe40004000000 */
[----:B------:R-:W-:Y:S02]  /*2240*/  SEL R21, R9, R20, !P1 ;  /* 0x0000001409157207 */ /* 0x000fe40004800000 */
[----:B------:R-:W-:Y:S01]  /*2250*/  SEL R7, R13, R24, !P1 ;  /* 0x000000180d077207 */ /* 0x000fe20004800000 */
[----:B---3--:R-:W-:Y:S01]  /*2260*/  IMAD.HI.U32 R20, R19, R2, RZ ;  /* 0x0000000213147227 */ /* 0x008fe200078e00ff */
[----:B------:R-:W-:-:S03]  /*2270*/  IADD3 R17, PT, PT, -R5, RZ, RZ ;  /* 0x000000ff05117210 */ /* 0x000fc60007ffe1ff */
        /* <DEDUP_REMOVED lines=11> */
[----:B------:R-:W-:-:S04]  /*2330*/  @!P0 IMAD.HI.U32 R20, R7, R2, RZ ;  /* 0x0000000207148227 */ /* 0x000fc800078e00ff */
[----:B------:R-:W-:Y:S01]  /*2340*/  IMAD.MOV R2, RZ, RZ, -R6 ;  /* 0x000000ffff027224 */ /* 0x000fe200078e0a06 */
[----:B------:R-:W-:-:S03]  /*2350*/  @!P0 SHF.R.U32.HI R20, RZ, R3, R20 ;  /* 0x00000003ff148219 */ /* 0x000fc60000011614 */
[----:B------:R-:W-:Y:S01]  /*2360*/  IMAD R2, R26, R2, R5 ;  /* 0x000000021a027224 */ /* 0x000fe200078e0205 */
        /* <DEDUP_REMOVED lines=9> */
.L_x_40:
[----:B------:R-:W1:Y:S02]  /*2400*/  LDCU UR8, c[0x0][0xb30] ;  /* 0x00016600ff0877ac */ /* 0x000e640008000800 */
[----:B-1----:R-:W-:-:S09]  /*2410*/  UISETP.NE.AND UP0, UPT, UR8, 0x1, UPT ;  /* 0x000000010800788c */ /* 0x002fd2000bf05270 */
[----:B------:R-:W-:Y:S05]  /*2420*/  BRA.U UP0, `(.L_x_41) ;  /* 0x0000000100407547 */ /* 0x000fea000b800000 */
[----:B------:R-:W1:Y:S08]  /*2430*/  LDC.64 R4, c[0x0][0xb10] ;  /* 0x0002c400ff047b82 */ /* 0x000e700000000a00 */
[----:B------:R-:W2:Y:S08]  /*2440*/  LDC.64 R2, c[0x0][0xb18] ;  /* 0x0002c600ff027b82 */ /* 0x000eb00000000a00 */
[----:B------:R-:W4:Y:S08]  /*2450*/  LDC R6, c[0x0][0xb20] ;  /* 0x0002c800ff067b82 */ /* 0x000f300000000800 */
[----:B------:R-:W3:Y:S01]  /*2460*/  LDC R18, c[0x0][0xb0c] ;  /* 0x0002c300ff127b82 */ /* 0x000ee20000000800 */
[----:B-1----:R-:W-:-:S05]  /*2470*/  IMAD.HI.U32 R4, R13, R4, RZ ;  /* 0x000000040d047227 */ /* 0x002fca00078e00ff */
[----:B------:R-:W-:Y:S01]  /*2480*/  SHF.R.U32.HI R4, RZ, R5, R4 ;  /* 0x00000005ff047219 */ /* 0x000fe20000011604 */
[----:B--2---:R-:W-:Y:S01]  /*2490*/  IMAD.HI.U32 R3, R11, R3, RZ ;  /* 0x000000030b037227 */ /* 0x004fe200078e00ff */
[----:B------:R-:W-:-:S04]  /*24a0*/  ISETP.NE.AND P0, PT, R2, 0x1, PT ;  /* 0x000000010200780c */ /* 0x000fc80003f05270 */
[----:B----4-:R-:W-:-:S04]  /*24b0*/  SHF.R.U32.HI R6, RZ, R6, R3 ;  /* 0x00000006ff067219 */ /* 0x010fc80000011603 */
[----:B------:R-:W-:Y:S02]  /*24c0*/  SEL R3, R11, R6, !P0 ;  /* 0x000000060b037207 */ /* 0x000fe40004000000 */
[----:B---3--:R-:W-:-:S04]  /*24d0*/  ISETP.NE.AND P1, PT, R18, 0x1, PT ;  /* 0x000000011200780c */ /* 0x008fc80003f25270 */
[----:B------:R-:W-:-:S05]  /*24e0*/  SEL R4, R13, R4, !P1 ;  /* 0x000000040d047207 */ /* 0x000fca0004800000 */
[----:B------:R-:W-:Y:S02]  /*24f0*/  IMAD.IADD R5, R3, 0x1, -R4 ;  /* 0x0000000103057824 */ /* 0x000fe400078e0a04 */
[----:B------:R-:W-:Y:S02]  /*2500*/  IMAD.IADD R3, R4, 0x1, -R3 ;  /* 0x0000000104037824 */ /* 0x000fe400078e0a03 */
[----:B------:R-:W-:Y:S02]  /*2510*/  IMAD R13, R5, R18, R13 ;  /* 0x00000012050d7224 */ /* 0x000fe400078e020d */
[----:B------:R-:W-:-:S07]  /*2520*/  IMAD R11, R3, R2, R11 ;  /* 0x00000002030b7224 */ /* 0x000fce00078e020b */
.L_x_41:
[----:B------:R-:W-:Y:S01]  /*2530*/  VIADD R14, R14, 0x1 ;  /* 0x000000010e0e7836 */ /* 0x000fe20000000000 */
[----:B------:R-:W-:Y:S01]  /*2540*/  PLOP3.LUT P1, PT, PT, PT, PT, 0x80, 0x8 ;  /* 0x000000000008781c */ /* 0x000fe20003f2f070 */
[----:B------:R-:W-:Y:S02]  /*2550*/  IMAD.IADD R21, R13, 0x1, R60 ;  /* 0x000000010d157824 */ /* 0x000fe400078e023c */
[----:B------:R-:W-:Y:S01]  /*2560*/  IMAD.IADD R20, R11, 0x1, R58 ;  /* 0x000000010b147824 */ /* 0x000fe200078e023a */
[----:B------:R-:W-:-:S04]  /*2570*/  ISETP.NE.AND P0, PT, R14, 0x2, PT ;  /* 0x000000020e00780c */ /* 0x000fc80003f05270 */
[----:B------:R-:W-:Y:S02]  /*2580*/  SEL R3, RZ, 0x1, P0 ;  /* 0x00000001ff037807 */ /* 0x000fe40000000000 */
[----:B------:R-:W-:Y:S02]  /*2590*/  SEL R14, R14, RZ, P0 ;  /* 0x000000ff0e0e7207 */ /* 0x000fe40000000000 */
[----:B------:R-:W-:Y:S01]  /*25a0*/  LOP3.LUT R12, R12, R3, RZ, 0x3c, !PT ;  /* 0x000000030c0c7212 */ /* 0x000fe200078e3cff */
[----:B------:R-:W-:Y:S06]  /*25b0*/  @P2 BRA `(.L_x_42) ;  /* 0xfffffff000642947 */ /* 0x000fec000383ffff */
[----:B------:R-:W-:Y:S01]  /*25c0*/  UIADD3 UR6, UPT, UPT, UR6, 0x18, URZ ;  /* 0x0000001806067890 */ /* 0x000fe2000fffe0ff */
[----:B------:R-:W-:-:S03]  /*25d0*/  SHF.L.U32 R3, R15, 0x1f, RZ ;  /* 0x0000001f0f037819 */ /* 0x000fc600000006ff */
[----:B------:R-:W-:-:S09]  /*25e0*/  ULEA UR4, UR23, UR6, 0x3 ;  /* 0x0000000617047291 */ /* 0x000fd2000f8e18ff */
[----:B------:R-:W1:Y:S02]  /*25f0*/  SYNCS.PHASECHK.TRANS64.TRYWAIT P0, [UR4], R3 ;  /* 0x00000003ff0075a7 */ /* 0x000e640008001104 */
[----:B-1----:R-:W-:Y:S05]  /*2600*/  @!P0 BRA `(.L_x_43) ;  /* 0x0000006000ac8947 */ /* 0x002fea0003800000 */
.L_x_153:
[----:B------:R-:W-:-:S04]  /*2610*/  UIADD3 UR5, UPT, UPT, UR23, 0x1, URZ ;  /* 0x0000000117057890 */ /* 0x000fc8000fffe0ff */
[----:B------:R-:W-:-:S04]  /*2620*/  UISETP.NE.AND UP0, UPT, UR5, 0x3, UPT ;  /* 0x000000030500788c */ /* 0x000fc8000bf05270 */
[----:B------:R-:W-:Y:S02]  /*2630*/  USEL UR7, URZ, 0x1, UP0 ;  /* 0x00000001ff077887 */ /* 0x000fe40008000000 */
[----:B------:R-:W-:-:S04]  /*2640*/  USEL UR5, UR5, URZ, UP0 ;  /* 0x000000ff05057287 */ /* 0x000fc80008000000 */
[----:B------:R-:W-:Y:S01]  /*2650*/  ULEA UR4, UR5, UR6, 0x3 ;  /* 0x0000000605047291 */ /* 0x000fe2000f8e18ff */
[----:B------:R-:W-:-:S04]  /*2660*/  LOP3.LUT R15, R15, UR7, RZ, 0x3c, !PT ;  /* 0x000000070f0f7c12 */ /* 0x000fc8000f8e3cff */
[----:B-1----:R-:W-:-:S04]  /*2670*/  SHF.L.U32 R3, R15, 0x1f, RZ ;  /* 0x0000001f0f037819 */ /* 0x002fc800000006ff */
[----:B------:R-:W1:Y:S02]  /*2680*/  SYNCS.PHASECHK.TRANS64.TRYWAIT P0, [UR4], R3 ;  /* 0x00000003ff0075a7 */ /* 0x000e640008001104 */
[----:B-1----:R-:W-:Y:S05]  /*2690*/  @!P0 BRA `(.L_x_44) ;  /* 0x0000006000a08947 */ /* 0x002fea0003800000 */
.L_x_155:
[----:B------:R-:W-:-:S04]  /*26a0*/  UIADD3 UR5, UPT, UPT, UR5, 0x1, URZ ;  /* 0x0000000105057890 */ /* 0x000fc8000fffe0ff */
[----:B------:R-:W-:-:S04]  /*26b0*/  UISETP.NE.AND UP0, UPT, UR5, 0x3, UPT ;  /* 0x000000030500788c */ /* 0x000fc8000bf05270 */
[----:B------:R-:W-:Y:S02]  /*26c0*/  USEL UR4, URZ, 0x1, UP0 ;  /* 0x00000001ff047887 */ /* 0x000fe40008000000 */
[----:B------:R-:W-:-:S04]  /*26d0*/  USEL UR5, UR5, URZ, UP0 ;  /* 0x000000ff05057287 */ /* 0x000fc80008000000 */
[----:B------:R-:W-:Y:S01]  /*26e0*/  ULEA UR5, UR5, UR6, 0x3 ;  /* 0x0000000605057291 */ /* 0x000fe2000f8e18ff */
[----:B-1----:R-:W-:-:S04]  /*26f0*/  LOP3.LUT R3, R15, UR4, RZ, 0x3c, !PT ;  /* 0x000000040f037c12 */ /* 0x002fc8000f8e3cff */
[----:B------:R-:W-:Y:S01]  /*2700*/  SHF.L.U32 R3, R3, 0x1f, RZ ;  /* 0x0000001f03037819 */ /* 0x000fe200000006ff */
[----:B---3--:R-:W-:-:S07]  /*2710*/  IMAD.U32 R0, RZ, RZ, UR5 ;  /* 0x00000005ff007e24 */ /* 0x008fce000f8e00ff */
.L_x_45:
[----:B-1----:R1:W2:Y:S02]  /*2720*/  SYNCS.PHASECHK.TRANS64.TRYWAIT P0, [R0+URZ], R3 ;  /* 0x00000003000075a7 */ /* 0x0022a400080011ff */
[----:B--2---:R-:W-:Y:S05]  /*2730*/  @!P0 NANOSLEEP.SYNCS 0x989680 ;  /* 0x009896800000895d */ /* 0x004fea0003900000 */
[----:B------:R-:W2:Y:S02]  /*2740*/  @!P0 SYNCS.PHASECHK.TRANS64 P0, [R0+URZ], R3 ;  /* 0x00000003000085a7 */ /* 0x000ea400080010ff */
[----:B--2---:R-:W-:Y:S05]  /*2750*/  @P0 EXIT ;  /* 0x000000000000094d */ /* 0x004fea0003800000 */
[----:B------:R-:W-:Y:S05]  /*2760*/  BRA `(.L_x_45) ;  /* 0xfffffffc00ec7947 */ /* 0x000fea000383ffff */
.L_x_22:
[----:B------:R-:W-:-:S04]  /*2770*/  UISETP.NE.AND UP1, UPT, UR37, URZ, UPT ;  /* 0x000000ff2500728c */ /* 0x000fc8000bf25270 */
[----:B------:R-:W-:-:S09]  /*2780*/  UISETP.NE.OR UP1, UPT, UR10, 0x1, UP1 ;  /* 0x000000010a00788c */ /* 0x000fd20008f25670 */
[----:B------:R-:W-:Y:S05]  /*2790*/  BRA.U UP1, `(.L_x_46) ;  /* 0x00000005014c7547 */ /* 0x000fea000b800000 */
[----:B------:R-:W-:Y:S01]  /*27a0*/  HFMA2 R11, -RZ, RZ, 0, 0 ;  /* 0x00000000ff0b7431 */ /* 0x000fe200000001ff */
[----:B------:R-:W-:Y:S01]  /*27b0*/  ISETP.GE.U32.AND P2, PT, R10, 0x2, PT ;  /* 0x000000020a00780c */ /* 0x000fe20003f46070 */
[----:B------:R-:W-:Y:S01]  /*27c0*/  IMAD.MOV.U32 R12, RZ, RZ, 0x1 ;  /* 0x00000001ff0c7424 */ /* 0x000fe200078e00ff */
[----:B------:R-:W-:Y:S01]  /*27d0*/  CS2R R8, SRZ ;  /* 0x0000000000087805 */ /* 0x000fe2000001ff00 */
[----:B------:R-:W-:Y:S01]  /*27e0*/  IMAD.MOV.U32 R3, RZ, RZ, RZ ;  /* 0x000000ffff037224 */ /* 0x000fe200078e00ff */
[----:B------:R-:W-:Y:S01]  /*27f0*/  UMOV UR4, 0x400 ;  /* 0x0000040000047882 */ /* 0x000fe20000000000 */
[----:B------:R-:W-:Y:S01]  /*2800*/  UMOV UR6, URZ ;  /* 0x000000ff00067c82 */ /* 0x000fe20008000000 */
[----:B------:R-:W-:-:S12]  /*2810*/  ULEA UR37, UR37, UR4, 0x18 ;  /* 0x0000000425257291 */ /* 0x000fd8000f8ec0ff */
.L_x_50:
[----:B------:R-:W-:Y:S02]  /*2820*/  LEA R0, R3, UR37, 0x3 ;  /* 0x0000002503007c11 */ /* 0x000fe4000f8e18ff */
[----:B------:R-:W-:-:S03]  /*2830*/  SHF.L.U32 R5, R8, 0x1f, RZ ;  /* 0x0000001f08057819 */ /* 0x000fc600000006ff */
[----:B------:R-:W-:Y:S01]  /*2840*/  VIADD R4, R0, 0xf0 ;  /* 0x000000f000047836 */ /* 0x000fe20000000000 */
[----:B------:R-:W1:Y:S02]  /*2850*/  SYNCS.PHASECHK.TRANS64.TRYWAIT P0, [R0+URZ+0xe0], R5 ;  /* 0x0000e005000075a7 */ /* 0x000e6400080011ff */
[----:B-1----:R-:W-:Y:S05]  /*2860*/  @!P0 BRA `(.L_x_47) ;  /* 0x0000006000448947 */ /* 0x002fea0003800000 */
.L_x_156:
[----:B------:R-:W-:Y:S01]  /*2870*/  ULEA UR5, UR6, UR37, 0x3 ;  /* 0x0000002506057291 */ /* 0x000fe2000f8e18ff */
[----:B------:R-:W-:Y:S01]  /*2880*/  PRMT R4, RZ, 0x654, R4 ;  /* 0x00000654ff047816 */ /* 0x000fe20000000004 */
[----:B-1----:R-:W-:Y:S01]  /*2890*/  @!P2 IMAD.MOV.U32 R5, RZ, RZ, 0x10 ;  /* 0x00000010ff05a424 */ /* 0x002fe200078e00ff */
[----:B------:R-:W-:Y:S01]  /*28a0*/  SHF.L.U32 R7, R12, 0x1f, RZ ;  /* 0x0000001f0c077819 */ /* 0x000fe200000006ff */
[----:B------:R-:W-:Y:S01]  /*28b0*/  UIADD3 UR4, UPT, UPT, UR5, 0x80, URZ ;  /* 0x0000008005047890 */ /* 0x000fe2000fffe0ff */
[----:B------:R1:W-:Y:S05]  /*28c0*/  SYNCS.ARRIVE.TRANS64.RED.A1T0 RZ, [R4+URZ], RZ ;  /* 0x000000ff04ff79a7 */ /* 0x0003ea00081004ff */
[----:B------:R-:W-:Y:S01]  /*28d0*/  IMAD.U32 R13, RZ, RZ, UR4 ;  /* 0x00000004ff0d7e24 */ /* 0x000fe2000f8e00ff */
[----:B------:R-:W2:Y:S04]  /*28e0*/  SYNCS.PHASECHK.TRANS64.TRYWAIT P0, [UR5+0x90], R7 ;  /* 0x00009007ff0075a7 */ /* 0x000ea80008001105 */
[----:B------:R-:W-:Y:S01]  /*28f0*/  PRMT R13, R10, 0x654, R13 ;  /* 0x000006540a0d7816 */ /* 0x000fe2000000000d */
[----:B-12---:R-:W-:Y:S06]  /*2900*/  @!P0 BRA `(.L_x_48) ;  /* 0x0000006000308947 */ /* 0x006fec0003800000 */
.L_x_158:
[----:B------:R-:W-:Y:S01]  /*2910*/  ULEA UR4, UR6, UR37, 0x4 ;  /* 0x0000002506047291 */ /* 0x000fe2000f8e20ff */
[----:B------:R-:W-:Y:S01]  /*2920*/  SEL R2, R13, R2, !P2 ;  /* 0x000000020d027207 */ /* 0x000fe20005000000 */
[----:B------:R-:W-:Y:S01]  /*2930*/  UIADD3 UR5, UPT, UPT, UR5, 0x80, URZ ;  /* 0x0000008005057890 */ /* 0x000fe2000fffe0ff */
[----:B-1----:R-:W-:Y:S01]  /*2940*/  LEA R0, R11, UR37, 0x3 ;  /* 0x000000250b007c11 */ /* 0x002fe2000f8e18ff */
[----:B------:R-:W-:Y:S01]  /*2950*/  UIADD3 UR4, UPT, UPT, UR4, 0x110, URZ ;  /* 0x0000011004047890 */ /* 0x000fe2000fffe0ff */
[----:B------:R1:W-:Y:S01]  /*2960*/  @!P2 SYNCS.ARRIVE.TRANS64.RED RZ, [R2+URZ], R5 ;  /* 0x0000000502ffa9a7 */ /* 0x0003e200080004ff */
[----:B------:R-:W-:Y:S01]  /*2970*/  UIADD3 UR6, UPT, UPT, UR6, 0x1, URZ ;  /* 0x0000000106067890 */ /* 0x000fe2000fffe0ff */
[----:B------:R-:W-:-:S03]  /*2980*/  VIADD R3, R3, 0x1 ;  /* 0x0000000103037836 */ /* 0x000fc60000000000 */
[----:B------:R-:W-:Y:S02]  /*2990*/  UISETP.NE.AND UP0, UPT, UR6, 0x2, UPT ;  /* 0x000000020600788c */ /* 0x000fe4000bf05270 */
[----:B------:R-:W-:Y:S01]  /*29a0*/  ISETP.NE.AND P0, PT, R3, 0x2, PT ;  /* 0x000000020300780c */ /* 0x000fe20003f05270 */
[----:B------:R-:W-:Y:S06]  /*29b0*/  UGETNEXTWORKID.BROADCAST [UR4], [UR5] ;  /* 0x00000000040073ca */ /* 0x000fec0008000100 */
[----:B------:R-:W-:Y:S02]  /*29c0*/  USEL UR4, URZ, 0x1, UP0 ;  /* 0x00000001ff047887 */ /* 0x000fe40008000000 */
[----:B------:R-:W-:-:S04]  /*29d0*/  USEL UR6, UR6, URZ, UP0 ;  /* 0x000000ff06067287 */ /* 0x000fc80008000000 */
[----:B------:R-:W-:Y:S02]  /*29e0*/  LOP3.LUT R12, R12, UR4, RZ, 0x3c, !PT ;  /* 0x000000040c0c7c12 */ /* 0x000fe4000f8e3cff */
[----:B-1----:R-:W-:-:S04]  /*29f0*/  SHF.L.U32 R5, R9, 0x1f, RZ ;  /* 0x0000001f09057819 */ /* 0x002fc800000006ff */
[----:B------:R-:W1:Y:S02]  /*2a00*/  SYNCS.PHASECHK.TRANS64.TRYWAIT P1, [R0+URZ+0x80], R5 ;  /* 0x00008005000075a7 */ /* 0x000e6400080211ff */
[----:B-1----:R-:W-:Y:S05]  /*2a10*/  @!P1 BRA `(.L_x_49) ;  /* 0x0000006000049947 */ /* 0x002fea0003800000 */
.L_x_159:
[----:B------:R-:W-:Y:S01]  /*2a20*/  LEA R4, R11, UR37, 0x4 ;  /* 0x000000250b047c11 */ /* 0x000fe2000f8e20ff */
[----:B-1----:R-:W-:Y:S01]  /*2a30*/  VIADD R0, R0, 0x90 ;  /* 0x0000009000007836 */ /* 0x002fe20000000000 */
[----:B------:R-:W-:Y:S01]  /*2a40*/  SEL R3, R3, RZ, P0 ;  /* 0x000000ff03037207 */ /* 0x000fe20000000000 */
[----:B------:R-:W-:-:S03]  /*2a50*/  VIADD R11, R11, 0x1 ;  /* 0x000000010b0b7836 */ /* 0x000fc60000000000 */
[----:B------:R-:W1:Y:S01]  /*2a60*/  LDS.128 R4, [R4+0x110] ;  /* 0x0001100004047984 */ /* 0x000e620000000c00 */
[----:B------:R-:W-:Y:S02]  /*2a70*/  PRMT R0, RZ, 0x654, R0 ;  /* 0x00000654ff007816 */ /* 0x000fe40000000000 */
[C---:B------:R-:W-:Y:S01]  /*2a80*/  ISETP.NE.AND P1, PT, R11.reuse, 0x2, PT ;  /* 0x000000020b00780c */ /* 0x040fe20003f25270 */
[----:B------:R-:W-:Y:S01]  /*2a90*/  @!PT LDS RZ, [RZ] ;  /* 0x00000000fffff984 */ /* 0x000fe20000000800 */
[----:B------:R-:W-:Y:S01]  /*2aa0*/  @!PT LDS RZ, [RZ] ;  /* 0x00000000fffff984 */ /* 0x000fe20000000800 */
[----:B------:R-:W-:Y:S01]  /*2ab0*/  @!PT LDS RZ, [RZ] ;  /* 0x00000000fffff984 */ /* 0x000fe20000000800 */
[----:B------:R-:W-:Y:S01]  /*2ac0*/  @!PT LDS RZ, [RZ] ;  /* 0x00000000fffff984 */ /* 0x000fe20000000800 */
[----:B------:R2:W-:Y:S06]  /*2ad0*/  MEMBAR.ALL.CTA ;  /* 0x0000000000007992 */ /* 0x0005ec0000008000 */
[----:B--2---:R-:W2:Y:S01]  /*2ae0*/  FENCE.VIEW.ASYNC.S ;  /* 0x00000000000073c6 */ /* 0x004ea20000000000 */
[----:B------:R-:W-:Y:S01]  /*2af0*/  SEL R11, R11, RZ, P1 ;  /* 0x000000ff0b0b7207 */ /* 0x000fe20000800000 */
[----:B--2---:R2:W-:Y:S01]  /*2b00*/  SYNCS.ARRIVE.TRANS64.RED.A1T0 RZ, [R0+URZ], RZ ;  /* 0x000000ff00ff79a7 */ /* 0x0045e200081004ff */
[----:B-1----:R-:W-:-:S02]  /*2b10*/  LOP3.LUT P3, RZ, R6, 0x1, RZ, 0xc0, !PT ;  /* 0x0000000106ff7812 */ /* 0x002fc4000786c0ff */
[----:B------:R-:W-:-:S04]  /*2b20*/  SEL R5, RZ, 0x1, P0 ;  /* 0x00000001ff057807 */ /* 0x000fc80000000000 */
[----:B------:R-:W-:Y:S02]  /*2b30*/  LOP3.LUT R8, R8, R5, RZ, 0x3c, !PT ;  /* 0x0000000508087212 */ /* 0x000fe400078e3cff */
[----:B--2---:R-:W-:-:S04]  /*2b40*/  SEL R0, RZ, 0x1, P1 ;  /* 0x00000001ff007807 */ /* 0x004fc80000800000 */
[----:B------:R-:W-:Y:S01]  /*2b50*/  LOP3.LUT R9, R9, R0, RZ, 0x3c, !PT ;  /* 0x0000000009097212 */ /* 0x000fe200078e3cff */
[----:B------:R-:W-:Y:S06]  /*2b60*/  @P3 BRA `(.L_x_50) ;  /* 0xfffffffc002c3947 */ /* 0x000fec000383ffff */
[----:B------:R-:W-:Y:S01]  /*2b70*/  ULEA UR5, UR6, UR37, 0x3 ;  /* 0x0000002506057291 */ /* 0x000fe2000f8e18ff */
[----:B------:R-:W-:-:S08]  /*2b80*/  SHF.L.U32 R3, R12, 0x1f, RZ ;  /* 0x0000001f0c037819 */ /* 0x000fd000000006ff */
[----:B------:R-:W1:Y:S02]  /*2b90*/  SYNCS.PHASECHK.TRANS64 P0, [UR5+0x90], R3 ;  /* 0x00009003ff0075a7 */ /* 0x000e640008001005 */
[----:B-1----:R-:W-:Y:S05]  /*2ba0*/  @P0 BRA `(.L_x_51) ;  /* 0x0000000000080947 */ /* 0x002fea0003800000 */
[----:B------:R-:W1:Y:S02]  /*2bb0*/  SYNCS.PHASECHK.TRANS64.TRYWAIT P0, [UR5+0x90], R3 ;  /* 0x00009003ff0075a7 */ /* 0x000e640008001105 */
[----:B-1----:R-:W-:Y:S05]  /*2bc0*/  @!P0 BRA `(.L_x_52) ;  /* 0x0000005c00ac8947 */ /* 0x002fea0003800000 */
.L_x_51:
[----:B------:R-:W-:-:S04]  /*2bd0*/  UIADD3 UR4, UPT, UPT, UR6, 0x1, URZ ;  /* 0x0000000106047890 */ /* 0x000fc8000fffe0ff */
[----:B------:R-:W-:-:S04]  /*2be0*/  UISETP.NE.AND UP0, UPT, UR4, 0x2, UPT ;  /* 0x000000020400788c */ /* 0x000fc8000bf05270 */
[----:B------:R-:W-:Y:S02]  /*2bf0*/  USEL UR7, URZ, 0x1, UP0 ;  /* 0x00000001ff077887 */ /* 0x000fe40008000000 */
[----:B------:R-:W-:-:S04]  /*2c00*/  USEL UR4, UR4, URZ, UP0 ;  /* 0x000000ff04047287 */ /* 0x000fc80008000000 */
[----:B------:R-:W-:Y:S01]  /*2c10*/  ULEA UR4, UR4, UR37, 0x3 ;  /* 0x0000002504047291 */ /* 0x000fe2000f8e18ff */
[----:B-1----:R-:W-:-:S04]  /*2c20*/  LOP3.LUT R3, R12, UR7, RZ, 0x3c, !PT ;  /* 0x000000070c037c12 */ /* 0x002fc8000f8e3cff */
[----:B------:R-:W-:-:S04]  /*2c30*/  SHF.L.U32 R0, R3, 0x1f, RZ ;  /* 0x0000001f03007819 */ /* 0x000fc800000006ff */
[----:B------:R-:W1:Y:S02]  /*2c40*/  SYNCS.PHASECHK.TRANS64 P0, [UR4+0x90], R0 ;  /* 0x00009000ff0075a7 */ /* 0x000e640008001004 */
[----:B-1----:R-:W-:Y:S05]  /*2c50*/  @P0 EXIT ;  /* 0x000000000000094d */ /* 0x002fea0003800000 */
[----:B------:R-:W-:Y:S02]  /*2c60*/  SHF.L.U32 R3, R3, 0x1f, RZ ;  /* 0x0000001f03037819 */ /* 0x000fe400000006ff */
[----:B------:R-:W-:-:S07]  /*2c70*/  MOV R0, UR4 ;  /* 0x0000000400007c02 */ /* 0x000fce0008000f00 */
.L_x_53:
[----:B-1----:R1:W2:Y:S02]  /*2c80*/  SYNCS.PHASECHK.TRANS64.TRYWAIT P0, [R0+URZ+0x90], R3 ;  /* 0x00009003000075a7 */ /* 0x0022a400080011ff */
[----:B--2---:R-:W-:Y:S05]  /*2c90*/  @!P0 NANOSLEEP.SYNCS 0x989680 ;  /* 0x009896800000895d */ /* 0x004fea0003900000 */
[----:B------:R-:W2:Y:S02]  /*2ca0*/  @!P0 SYNCS.PHASECHK.TRANS64 P0, [R0+URZ+0x90], R3 ;  /* 0x00009003000085a7 */ /* 0x000ea400080010ff */
[----:B--2---:R-:W-:Y:S05]  /*2cb0*/  @P0 EXIT ;  /* 0x000000000000094d */ /* 0x004fea0003800000 */
[----:B------:R-:W-:Y:S05]  /*2cc0*/  BRA `(.L_x_53) ;  /* 0xfffffffc00ec7947 */ /* 0x000fea000383ffff */
.L_x_46:
[----:B------:R-:W-:Y:S05]  /*2cd0*/  BRA.U UP4, `(.L_x_54) ;  /* 0x0000001104d87547 */ /* 0x000fea000b800000 */
[----:B------:R-:W-:Y:S01]  /*2ce0*/  UMOV UR6, 0x40 ;  /* 0x0000004000067882 */ /* 0x000fe20000000000 */
[----:B------:R-:W-:Y:S01]  /*2cf0*/  NOP ;  /* 0x0000000000007918 */ /* 0x000fe20000000000 */
[----:B------:R-:W-:Y:S01]  /*2d00*/  ULEA UR6, UR37, UR6, 0x18 ;  /* 0x0000000625067291 */ /* 0x000fe2000f8ec0ff */
[----:B------:R-:W-:Y:S02]  /*2d10*/  UMOV UR7, 0x400 ;  /* 0x0000040000077882 */ /* 0x000fe40000000000 */
[----:B------:R-:W-:-:S06]  /*2d20*/  ULEA UR37, UR37, UR7, 0x18 ;  /* 0x0000000725257291 */ /* 0x000fcc000f8ec0ff */
[----:B------:R-:W1:Y:S02]  /*2d30*/  LDS.U8 R2, [UR6+0x1c] ;  /* 0x00001c06ff027984 */ /* 0x000e640008000000 */
[----:B-1----:R-:W-:-:S13]  /*2d40*/  ISETP.NE.AND P0, PT, R2, RZ, PT ;  /* 0x000000ff0200720c */ /* 0x002fda0003f05270 */
[----:B------:R-:W-:Y:S05]  /*2d50*/  @P0 BRA `(.L_x_55) ;  /* 0x0000000400080947 */ /* 0x000fea0003800000 */
[----:B------:R-:W-:Y:S02]  /*2d60*/  UISETP.NE.U32.AND UP0, UPT, UR5, 0x1, UPT ;  /* 0x000000010500788c */ /* 0x000fe4000bf05070 */
[----:B------:R-:W-:-:S07]  /*2d70*/  UIADD3 UR8, UPT, UPT, UR6, 0x8, URZ ;  /* 0x0000000806087890 */ /* 0x000fce000fffe0ff */
[----:B------:R-:W-:Y:S05]  /*2d80*/  BRA.U !UP0, `(.L_x_56) ;  /* 0x00000001089c7547 */ /* 0x000fea000b800000 */
[----:B------:R-:W-:Y:S01]  /*2d90*/  ELECT P0, URZ, PT ;  /* 0x0000000000ff782f */ /* 0x000fe20003800000 */
[----:B------:R-:W-:-:S12]  /*2da0*/  BSSY B0, `(.L_x_56) ;  /* 0x0000025000007945 */ /* 0x000fd80003800000 */
[----:B------:R-:W-:Y:S05]  /*2db0*/  @!P0 BRA `(.L_x_57) ;  /* 0x00000000008c8947 */ /* 0x000fea0003800000 */
[----:B------:R-:W-:-:S05]  /*2dc0*/  UMOV UR7, 0x10 ;  /* 0x0000001000077882 */ /* 0x000fca0000000000 */
[----:B------:R-:W-:Y:S04]  /*2dd0*/  DEPBAR.LE SB1, 0x36 ;  /* 0x00009d800000791a */ /* 0x000fe80000000000 */
[----:B------:R-:W1:Y:S02]  /*2de0*/  UTCATOMSWS.2CTA.FIND_AND_SET.ALIGN UP1, UR7, UR7 ;  /* 0x00000007000775e3 */ /* 0x000e640008220800 */
[----:B-1----:R-:W-:Y:S01]  /*2df0*/  MOV R11, UR7 ;  /* 0x00000007000b7c02 */ /* 0x002fe20008000f00 */
[----:B------:R-:W-:Y:S06]  /*2e00*/  BRA.U UP1, `(.L_x_58) ;  /* 0x0000000101187547 */ /* 0x000fec000b800000 */
.L_x_59:
[----:B------:R-:W-:Y:S05]  /*2e10*/  NANOSLEEP 0x64 ;  /* 0x000000640000795d */ /* 0x000fea0003800000 */
[----:B------:R-:W-:-:S05]  /*2e20*/  UMOV UR7, 0x10 ;  /* 0x0000001000077882 */ /* 0x000fca0000000000 */
[----:B------:R-:W-:Y:S04]  /*2e30*/  DEPBAR.LE SB1, 0x36 ;  /* 0x00009d800000791a */ /* 0x000fe80000000000 */
[----:B------:R-:W1:Y:S02]  /*2e40*/  UTCATOMSWS.2CTA.FIND_AND_SET.ALIGN UP1, UR7, UR7 ;  /* 0x00000007000775e3 */ /* 0x000e640008220800 */
[----:B-1----:R-:W-:Y:S01]  /*2e50*/  MOV R11, UR7 ;  /* 0x00000007000b7c02 */ /* 0x002fe20008000f00 */
[----:B------:R-:W-:Y:S05]  /*2e60*/  BRA.U !UP1, `(.L_x_59) ;  /* 0xfffffffd09e87547 */ /* 0x000fea000b83ffff */
.L_x_58:
[----:B------:R-:W1:Y:S01]  /*2e70*/  LDS R5, [UR6+0x10] ;  /* 0x00001006ff057984 */ /* 0x000e620008000800 */
[----:B------:R-:W-:Y:S01]  /*2e80*/  IMAD.U32 R3, RZ, RZ, UR37 ;  /* 0x00000025ff037e24 */ /* 0x000fe2000f8e00ff */
[----:B------:R-:W-:-:S03]  /*2e90*/  MOV R2, UR4 ;  /* 0x0000000400027c02 */ /* 0x000fc60008000f00 */
[----:B------:R-:W-:Y:S01]  /*2ea0*/  VIADD R3, R3, 0x130 ;  /* 0x0000013003037836 */ /* 0x000fe20000000000 */
[----:B-1----:R-:W-:-:S04]  /*2eb0*/  SHF.L.U32 R5, R5, 0x1f, RZ ;  /* 0x0000001f05057819 */ /* 0x002fc800000006ff */
[----:B------:R-:W1:Y:S02]  /*2ec0*/  SYNCS.PHASECHK.TRANS64.TRYWAIT P0, [UR6+0x8], R5 ;  /* 0x00000805ff0075a7 */ /* 0x000e640008001106 */
[----:B-1----:R-:W-:Y:S05]  /*2ed0*/  @P0 BRA `(.L_x_60) ;  /* 0x0000000000080947 */ /* 0x002fea0003800000 */
[----:B------:R-:W1:Y:S02]  /*2ee0*/  SYNCS.PHASECHK.TRANS64.TRYWAIT P0, [UR6+0x8], R5 ;  /* 0x00000805ff0075a7 */ /* 0x000e640008001106 */
[----:B-1----:R-:W-:Y:S05]  /*2ef0*/  @!P0 BRA `(.L_x_61) ;  /* 0x0000005800f88947 */ /* 0x002fea0003800000 */
.L_x_60:
[----:B-1----:R-:W-:Y:S01]  /*2f00*/  HFMA2 R4, -RZ, RZ, 0, 5.9604644775390625e-08 ;  /* 0x00000001ff047431 */ /* 0x002fe200000001ff */
[----:B------:R-:W-:Y:S01]  /*2f10*/  UPRMT UR7, UR4, 0x654, UR8 ;  /* 0x0000065404077896 */ /* 0x000fe20008000008 */
[----:B------:R-:W-:Y:S01]  /*2f20*/  IMAD.MOV.U32 R6, RZ, RZ, 0xffff ;  /* 0x0000ffffff067424 */ /* 0x000fe200078e00ff */
[----:B------:R-:W-:Y:S01]  /*2f30*/  PRMT R2, R2, 0x654, R3 ;  /* 0x0000065402027816 */ /* 0x000fe20000000003 */
[----:B------:R-:W-:Y:S02]  /*2f40*/  IMAD.MOV.U32 R5, RZ, RZ, 0x4 ;  /* 0x00000004ff057424 */ /* 0x000fe400078e00ff */
[----:B------:R-:W-:Y:S01]  /*2f50*/  IMAD.SHL.U32 R9, R11, 0x20, RZ ;  /* 0x000000200b097824 */ /* 0x000fe200078e00ff */
[----:B------:R-:W-:Y:S02]  /*2f60*/  MOV R3, UR7 ;  /* 0x0000000700037c02 */ /* 0x000fe40008000f00 */
[-C--:B------:R-:W-:Y:S01]  /*2f70*/  SHF.L.U32 R7, R6, R11.reuse, RZ ;  /* 0x0000000b06077219 */ /* 0x080fe200000006ff */
[----:B------:R1:W-:Y:S01]  /*2f80*/  SYNCS.ARRIVE.TRANS64.RED RZ, [UR7], R5 ;  /* 0x00000005ffff79a7 */ /* 0x0003e20008000407 */
[----:B------:R-:W-:Y:S01]  /*2f90*/  SHF.L.U32 R6, R4, R11, RZ ;  /* 0x0000000b04067219 */ /* 0x000fe200000006ff */
[----:B------:R1:W-:Y:S04]  /*2fa0*/  STS [UR37+0x130], R9 ;  /* 0x00013009ff007988 */ /* 0x0003e80008000825 */
[----:B------:R1:W-:Y:S04]  /*2fb0*/  STAS [R2.64], R11 ;  /* 0x0000000b02007dbd */ /* 0x0003e8000c0008ff */
[----:B------:R1:W-:Y:S04]  /*2fc0*/  ATOMS.OR RZ, [UR6+0x14], R7 ;  /* 0x00001407ffff798c */ /* 0x0003e8000b000006 */
[----:B------:R1:W-:Y:S04]  /*2fd0*/  ATOMS.OR RZ, [UR6+0x18], R6 ;  /* 0x00001806ffff798c */ /* 0x0003e8000b000006 */
[----:B------:R1:W-:Y:S02]  /*2fe0*/  ATOMS.XOR RZ, [UR6+0x10], R4 ;  /* 0x00001004ffff798c */ /* 0x0003e4000b800006 */
.L_x_57:
[----:B------:R-:W-:Y:S05]  /*2ff0*/  BSYNC B0 ;  /* 0x0000000000007941 */ /* 0x000fea0003800000 */
.L_x_56:
[----:B------:R-:W-:Y:S05]  /*3000*/  BRA.U UP0, `(.L_x_62) ;  /* 0x00000001006c7547 */ /* 0x000fea000b800000 */
[----:B------:R-:W-:-:S03]  /*3010*/  UMOV UR7, 0xffffffff ;  /* 0xffffffff00077882 */ /* 0x000fc60000000000 */
[----:B------:R-:W-:Y:S05]  /*3020*/  BRA.DIV UR7, `(.L_x_63) ;  /* 0x0000005a07c47947 */ /* 0x000fea000b800000 */
[----:B------:R-:W-:-:S13]  /*3030*/  ELECT P6, URZ, PT ;  /* 0x0000000000ff782f */ /* 0x000fda00038c0000 */
.L_x_163:
[----:B------:R-:W-:Y:S05]  /*3040*/  @!P6 BRA `(.L_x_62) ;  /* 0x00000000005ce947 */ /* 0x000fea0003800000 */
[----:B-1----:R-:W1:Y:S02]  /*3050*/  LDS R3, [UR6+0x10] ;  /* 0x00001006ff037984 */ /* 0x002e640008000800 */
[----:B-1----:R-:W-:-:S04]  /*3060*/  SHF.L.U32 R3, R3, 0x1f, RZ ;  /* 0x0000001f03037819 */ /* 0x002fc800000006ff */
[----:B------:R-:W1:Y:S02]  /*3070*/  SYNCS.PHASECHK.TRANS64.TRYWAIT P0, [UR6+0x8], R3 ;  /* 0x00000803ff0075a7 */ /* 0x000e640008001106 */
[----:B-1----:R-:W-:Y:S05]  /*3080*/  @P0 BRA `(.L_x_64) ;  /* 0x0000000000080947 */ /* 0x002fea0003800000 */
[----:B------:R-:W1:Y:S02]  /*3090*/  SYNCS.PHASECHK.TRANS64.TRYWAIT P0, [UR6+0x8], R3 ;  /* 0x00000803ff0075a7 */ /* 0x000e640008001106 */
[----:B-1----:R-:W-:Y:S05]  /*30a0*/  @!P0 BRA `(.L_x_65) ;  /* 0x0000005800c48947 */ /* 0x002fea0003800000 */
.L_x_64:
[----:B------:R-:W2:Y:S01]  /*30b0*/  LDS R5, [UR37+0x130] ;  /* 0x00013025ff057984 */ /* 0x000ea20008000800 */
[----:B-1----:R-:W-:Y:S02]  /*30c0*/  HFMA2 R2, -RZ, RZ, 0, 5.9604644775390625e-08 ;  /* 0x00000001ff027431 */ /* 0x002fe400000001ff */
[----:B------:R-:W-:Y:S01]  /*30d0*/  IMAD.MOV.U32 R3, RZ, RZ, 0xffff ;  /* 0x0000ffffff037424 */ /* 0x000fe200078e00ff */
[----:B------:R-:W-:Y:S01]  /*30e0*/  UPRMT UR7, UR4, 0x654, UR8 ;  /* 0x0000065404077896 */ /* 0x000fe20008000008 */
[----:B--2---:R-:W-:-:S03]  /*30f0*/  IMAD.SHL.U32 R4, R5, 0x20, RZ ;  /* 0x0000002005047824 */ /* 0x004fc600078e00ff */
[-C--:B------:R-:W-:Y:S02]  /*3100*/  SHF.L.U32 R3, R3, R5.reuse, RZ ;  /* 0x0000000503037219 */ /* 0x080fe400000006ff */
[----:B------:R-:W-:Y:S01]  /*3110*/  SHF.L.U32 R5, R2, R5, RZ ;  /* 0x0000000502057219 */ /* 0x000fe200000006ff */
[----:B------:R2:W-:Y:S04]  /*3120*/  STS [UR37+0x130], R4 ;  /* 0x00013004ff007988 */ /* 0x0005e80008000825 */
[----:B------:R2:W-:Y:S04]  /*3130*/  ATOMS.OR RZ, [UR6+0x14], R3 ;  /* 0x00001403ffff798c */ /* 0x0005e8000b000006 */
[----:B------:R2:W-:Y:S01]  /*3140*/  ATOMS.OR RZ, [UR6+0x18], R5 ;  /* 0x00001805ffff798c */ /* 0x0005e2000b000006 */
[----:B------:R-:W-:Y:S03]  /*3150*/  SYNCS.ARRIVE.TRANS64.RED.A1T0 RZ, [UR7], RZ ;  /* 0x000000ffffff79a7 */ /* 0x000fe60008100407 */
[----:B------:R2:W-:Y:S01]  /*3160*/  ATOMS.XOR RZ, [UR6+0x10], R2 ;  /* 0x00001002ffff798c */ /* 0x0005e2000b800006 */
[----:B------:R-:W-:Y:S05]  /*3170*/  BRA `(.L_x_62) ;  /* 0x0000000000107947 */ /* 0x000fea0003800000 */
.L_x_55:
[----:B------:R-:W-:-:S05]  /*3180*/  MOV R2, 0xffffffff ;  /* 0xffffffff00027802 */ /* 0x000fca0000000f00 */
[----:B------:R1:W-:Y:S02]  /*3190*/  STS [UR37+0x130], R2 ;  /* 0x00013002ff007988 */ /* 0x0003e40008000825 */
[----:B-1----:R-:W-:Y:S02]  /*31a0*/  MOV R2, 0x31c0 ;  /* 0x000031c000027802 */ /* 0x002fe40000000f00 */
[----:B-----5:R-:W-:Y:S05]  /*31b0*/  CALL.REL.NOINC `($__internal_1_$__cuda_sm10x_tcgen05_guardrail_trap_phase_invalid_during_alloc) ;  /* 0x0000006000987944 */ /* 0x020fea0003c00000 */
.L_x_62:
[----:B------:R-:W-:Y:S05]  /*31c0*/  WARPSYNC.ALL ;  /* 0x0000000000007948 */ /* 0x000fea0003800000 */
[----:B------:R-:W3:Y:S01]  /*31d0*/  S2UR UR7, SR_CgaCtaId ;  /* 0x00000000000779c3 */ /* 0x000ee20000008800 */
[----:B------:R-:W-:Y:S01]  /*31e0*/  UMOV UR6, 0x400 ;  /* 0x0000040000067882 */ /* 0x000fe20000000000 */
[----:B------:R-:W-:-:S06]  /*31f0*/  NOP ;  /* 0x0000000000007918 */ /* 0x000fcc0000000000 */
[----:B------:R-:W-:Y:S06]  /*3200*/  BAR.ARV 0x6, 0xa0 ;  /* 0x0182800000007b1d */ /* 0x000fec0000002000 */
[----:B------:R-:W4:Y:S01]  /*3210*/  LDCU UR8, c[0x0][0x38c] ;  /* 0x00007180ff0877ac */ /* 0x000f220008000800 */
[----:B------:R-:W-:Y:S01]  /*3220*/  LOP3.LUT R0, R0, 0xffff, RZ, 0xc0, !PT ;  /* 0x0000ffff00007812 */ /* 0x000fe200078ec0ff */
[----:B-1----:R-:W-:Y:S01]  /*3230*/  IMAD.MOV.U32 R9, RZ, RZ, 0x1 ;  /* 0x00000001ff097424 */ /* 0x002fe200078e00ff */
[----:B------:R-:W-:Y:S01]  /*3240*/  LOP3.LUT R8, R8, 0xffff, RZ, 0xc0, !PT ;  /* 0x0000ffff08087812 */ /* 0x000fe200078ec0ff */
[----:B------:R-:W-:Y:S01]  /*3250*/  UMOV UR19, URZ ;  /* 0x000000ff00137c82 */ /* 0x000fe20008000000 */
[----:B------:R-:W-:Y:S01]  /*3260*/  R2UR UR11, R0 ;  /* 0x00000000000b72ca */ /* 0x000fe200000e0000 */
[----:B------:R-:W-:Y:S01]  /*3270*/  UMOV UR18, URZ ;  /* 0x000000ff00127c82 */ /* 0x000fe20008000000 */
[----:B------:R-:W-:Y:S01]  /*3280*/  R2UR UR12, R8 ;  /* 0x00000000080c72ca */ /* 0x000fe200000e0000 */
[----:B------:R-:W-:Y:S01]  /*3290*/  IMAD.MOV.U32 R8, RZ, RZ, RZ ;  /* 0x000000ffff087224 */ /* 0x000fe200078e00ff */
[----:B------:R-:W-:Y:S01]  /*32a0*/  UMOV UR17, URZ ;  /* 0x000000ff00117c82 */ /* 0x000fe20008000000 */
[----:B---3--:R-:W-:-:S02]  /*32b0*/  ULEA UR7, UR7, UR6, 0x18 ;  /* 0x0000000607077291 */ /* 0x008fc4000f8ec0ff */
[----:B------:R-:W-:Y:S02]  /*32c0*/  UISETP.NE.AND UP2, UPT, UR5, URZ, UPT ;  /* 0x000000ff0500728c */ /* 0x000fe4000bf45270 */
[----:B------:R-:W-:Y:S02]  /*32d0*/  UIADD3 UR13, UPT, UPT, UR7, 0x4300, URZ ;  /* 0x00004300070d7890 */ /* 0x000fe4000fffe0ff */
[----:B------:R-:W-:Y:S02]  /*32e0*/  UIADD3 UR14, UPT, UPT, UR7, 0xa300, URZ ;  /* 0x0000a300070e7890 */ /* 0x000fe4000fffe0ff */
[----:B----4-:R-:W-:Y:S01]  /*32f0*/  UIADD3 UR8, UPT, UPT, UR8, 0x3f, URZ ;  /* 0x0000003f08087890 */ /* 0x010fe2000fffe0ff */
[----:B--2---:R-:W1:Y:S01]  /*3300*/  LDS R2, [UR7+0x130] ;  /* 0x00013007ff027984 */ /* 0x004e620008000800 */
[----:B------:R-:W-:Y:S02]  /*3310*/  USHF.R.U32.HI UR13, URZ, 0x4, UR13 ;  /* 0x00000004ff0d7899 */ /* 0x000fe4000801160d */
[----:B------:R-:W-:-:S02]  /*3320*/  USHF.R.S32.HI UR6, URZ, 0x1f, UR8 ;  /* 0x0000001fff067899 */ /* 0x000fc40008011408 */
[----:B------:R-:W-:Y:S02]  /*3330*/  USHF.R.U32.HI UR14, URZ, 0x4, UR14 ;  /* 0x00000004ff0e7899 */ /* 0x000fe4000801160e */
[----:B------:R-:W-:Y:S02]  /*3340*/  ULEA.HI UR6, UR6, UR8, URZ, 0x6 ;  /* 0x0000000806067291 */ /* 0x000fe4000f8f30ff */
[----:B------:R-:W-:Y:S02]  /*3350*/  ULOP3.LUT UR13, UR13, 0x3fff, URZ, 0xc0, !UPT ;  /* 0x00003fff0d0d7892 */ /* 0x000fe4000f8ec0ff */
[----:B------:R-:W-:Y:S02]  /*3360*/  USHF.R.S32.HI UR6, URZ, 0x6, UR6 ;  /* 0x00000006ff067899 */ /* 0x000fe40008011406 */
[----:B------:R-:W-:Y:S02]  /*3370*/  ULOP3.LUT UR14, UR14, 0x3fff, URZ, 0xc0, !UPT ;  /* 0x00003fff0e0e7892 */ /* 0x000fe4000f8ec0ff */
[----:B------:R-:W-:Y:S01]  /*3380*/  UISETP.LT.AND UP0, UPT, UR6, 0x1, UPT ;  /* 0x000000010600788c */ /* 0x000fe2000bf01270 */
[----:B------:R-:W-:Y:S01]  /*3390*/  UMOV UR28, 0x0 ;  /* 0x00000000001c7882 */ /* 0x000fe20000000000 */
[----:B------:R-:W-:Y:S01]  /*33a0*/  UMOV UR29, 0x8200010 ;  /* 0x08200010001d7882 */ /* 0x000fe20000000000 */
[----:B------:R-:W-:-:S02]  /*33b0*/  ULOP3.LUT UR13, UR13, 0x10000, URZ, 0xfc, !UPT ;  /* 0x000100000d0d7892 */ /* 0x000fc4000f8efcff */
[----:B------:R-:W-:Y:S02]  /*33c0*/  ULOP3.LUT UR14, UR14, 0x10000, URZ, 0xfc, !UPT ;  /* 0x000100000e0e7892 */ /* 0x000fe4000f8efcff */
[----:B------:R-:W-:Y:S01]  /*33d0*/  USEL UR20, UR6, 0x1, !UP0 ;  /* 0x0000000106147887 */ /* 0x000fe2000c000000 */
[----:B------:R-:W-:Y:S01]  /*33e0*/  UMOV UR26, 0x0 ;  /* 0x00000000001a7882 */ /* 0x000fe20000000000 */
[----:B------:R-:W-:Y:S01]  /*33f0*/  UMOV UR27, 0x8200010 ;  /* 0x08200010001b7882 */ /* 0x000fe20000000000 */
[----:B------:R-:W-:Y:S01]  /*3400*/  UMOV UR24, 0x0 ;  /* 0x0000000000187882 */ /* 0x000fe20000000000 */
[----:B------:R-:W-:Y:S01]  /*3410*/  UMOV UR25, 0x8200010 ;  /* 0x0820001000197882 */ /* 0x000fe20000000000 */
[----:B------:R-:W-:Y:S01]  /*3420*/  UMOV UR22, 0x0 ;  /* 0x0000000000167882 */ /* 0x000fe20000000000 */
[----:B------:R-:W-:Y:S01]  /*3430*/  UMOV UR23, 0x8200010 ;  /* 0x0820001000177882 */ /* 0x000fe20000000000 */
[----:B-1----:R-:W-:Y:S02]  /*3440*/  R2UR UR21, R2 ;  /* 0x00000000021572ca */ /* 0x002fe400000e0000 */
[----:B------:R-:W-:-:S13]  /*3450*/  CS2R R2, SRZ ;  /* 0x0000000000027805 */ /* 0x000fda000001ff00 */
.L_x_73:
[C---:B------:R-:W-:Y:S02]  /*3460*/  LEA R0, R8.reuse, UR7, 0x3 ;  /* 0x0000000708007c11 */ /* 0x040fe4000f8e18ff */
[----:B------:R-:W-:Y:S02]  /*3470*/  SHF.L.U32 R5, R3, 0x1f, RZ ;  /* 0x0000001f03057819 */ /* 0x000fe400000006ff */
[----:B------:R-:W-:Y:S02]  /*3480*/  LEA R4, R8, UR7, 0x4 ;  /* 0x0000000708047c11 */ /* 0x000fe4000f8e20ff */
[----:B------:R-:W1:Y:S02]  /*3490*/  SYNCS.PHASECHK.TRANS64.TRYWAIT P0, [R0+URZ+0x80], R5 ;  /* 0x00008005000075a7 */ /* 0x000e6400080011ff */
[----:B-1-34-:R-:W-:Y:S05]  /*34a0*/  @!P0 BRA `(.L_x_66) ;  /* 0x0000005400dc8947 */ /* 0x01afea0003800000 */
.L_x_164:
[----:B-1----:R-:W1:Y:S01]  /*34b0*/  LDS.128 R4, [R4+0x110] ;  /* 0x0001100004047984 */ /* 0x002e620000000c00 */
[----:B------:R-:W-:Y:S02]  /*34c0*/  VIADD R0, R0, 0x90 ;  /* 0x0000009000007836 */ /* 0x000fe40000000000 */
[----:B------:R-:W-:Y:S01]  /*34d0*/  VIADD R8, R8, 0x1 ;  /* 0x0000000108087836 */ /* 0x000fe20000000000 */
[----:B------:R-:W-:Y:S01]  /*34e0*/  @!PT LDS RZ, [RZ] ;  /* 0x00000000fffff984 */ /* 0x000fe20000000800 */
[----:B------:R-:W-:Y:S01]  /*34f0*/  @!PT LDS RZ, [RZ] ;  /* 0x00000000fffff984 */ /* 0x000fe20000000800 */
[----:B------:R-:W-:Y:S01]  /*3500*/  @!PT LDS RZ, [RZ] ;  /* 0x00000000fffff984 */ /* 0x000fe20000000800 */
[----:B------:R-:W-:Y:S01]  /*3510*/  @!PT LDS RZ, [RZ] ;  /* 0x00000000fffff984 */ /* 0x000fe20000000800 */
[----:B------:R2:W-:Y:S06]  /*3520*/  MEMBAR.ALL.CTA ;  /* 0x0000000000007992 */ /* 0x0005ec0000008000 */
[----:B--2---:R-:W2:Y:S01]  /*3530*/  FENCE.VIEW.ASYNC.S ;  /* 0x00000000000073c6 */ /* 0x004ea20000000000 */
[----:B------:R-:W-:-:S04]  /*3540*/  PRMT R0, RZ, 0x654, R0 ;  /* 0x00000654ff007816 */ /* 0x000fc80000000000 */
[----:B--2---:R2:W-:Y:S01]  /*3550*/  SYNCS.ARRIVE.TRANS64.RED.A1T0 RZ, [R0+URZ], RZ ;  /* 0x000000ff00ff79a7 */ /* 0x0045e200081004ff */
[----:B-1----:R-:W-:Y:S01]  /*3560*/  LOP3.LUT P1, RZ, R6, 0x1, RZ, 0xc0, !PT ;  /* 0x0000000106ff7812 */ /* 0x002fe2000782c0ff */
[----:B--2---:R-:W-:-:S12]  /*3570*/  BRA.U UP2, `(.L_x_67) ;  /* 0x0000000502087547 */ /* 0x004fd8000b800000 */
[----:B------:R-:W1:Y:S01]  /*3580*/  LDCU UR8, c[0x0][0x38c] ;  /* 0x00007180ff0877ac */ /* 0x000e620008000800 */
[----:B------:R-:W-:Y:S02]  /*3590*/  PLOP3.LUT P2, PT, PT, PT, PT, 0x80, 0x8 ;  /* 0x000000000008781c */ /* 0x000fe40003f4f070 */
[----:B------:R-:W-:Y:S01]  /*35a0*/  SHF.L.U32 R5, R9, 0x1f, RZ ;  /* 0x0000001f09057819 */ /* 0x000fe200000006ff */
[----:B------:R-:W-:Y:S02]  /*35b0*/  ULEA UR9, UR19, UR7, 0x3 ;  /* 0x0000000713097291 */ /* 0x000fe4000f8e18ff */
[----:B------:R-:W-:Y:S02]  /*35c0*/  ULEA UR10, UR19, UR21, 0x6 ;  /* 0x00000015130a7291 */ /* 0x000fe4000f8e30ff */
[----:B-1----:R-:W-:-:S06]  /*35d0*/  UISETP.GE.AND UP0, UPT, UR8, 0x1, UPT ;  /* 0x000000010800788c */ /* 0x002fcc000bf06270 */
[----:B------:R-:W-:-:S05]  /*35e0*/  PLOP3.LUT P0, PT, PT, PT, UP0, 0x80, 0x8 ;  /* 0x000000000008781c */ /* 0x000fca0003f0f008 */
[----:B------:R-:W-:-:S08]  /*35f0*/  @UP0 ULEA UR8, UR18, UR7, 0x3 ;  /* 0x0000000712080291 */ /* 0x000fd0000f8e18ff */
[----:B------:R-:W-:-:S04]  /*3600*/  @P0 SHF.L.U32 R0, R2, 0x1f, RZ ;  /* 0x0000001f02000819 */ /* 0x000fc800000006ff */
[----:B------:R1:W2:Y:S01]  /*3610*/  @P0 SYNCS.PHASECHK.TRANS64.TRYWAIT P2, [UR8], R0 ;  /* 0x00000000ff0005a7 */ /* 0x0002a20008041108 */
[----:B------:R-:W3:Y:S02]  /*3620*/  SYNCS.PHASECHK.TRANS64.TRYWAIT P0, [UR9+0xc0], R5 ;  /* 0x0000c005ff0075a7 */ /* 0x000ee40008001109 */
[----:B-123--:R-:W-:Y:S05]  /*3630*/  @!P0 BRA `(.L_x_68) ;  /* 0x00000054008c8947 */ /* 0x00efea0003800000 */
.L_x_166:
[----:B------:R-:W-:Y:S01]  /*3640*/  UMOV UR16, UR17 ;  /* 0x0000001100107c82 */ /* 0x000fe20008000000 */
[----:B------:R-:W-:Y:S05]  /*3650*/  BRA.U !UP0, `(.L_x_69) ;  /* 0x0000000108c07547 */ /* 0x000fea000b800000 */
[----:B------:R-:W-:Y:S02]  /*3660*/  UIADD3 UR16, UPT, UPT, UR20, UR17, URZ ;  /* 0x0000001114107290 */ /* 0x000fe4000fffe0ff */
[----:B------:R-:W-:Y:S01]  /*3670*/  UPLOP3.LUT UP3, UPT, UPT, UPT, UPT, 0x40, 0x4 ;  /* 0x000000000004789c */ /* 0x000fe20003f6e870 */
[----:B------:R-:W-:Y:S01]  /*3680*/  UMOV UR15, UR6 ;  /* 0x00000006000f7c82 */ /* 0x000fe20008000000 */
[----:B------:R-:W-:-:S09]  /*3690*/  UMOV UR46, UR18 ;  /* 0x00000012002e7c82 */ /* 0x000fd20008000000 */
.L_x_72:
[----:B--2---:R-:W-:Y:S01]  /*36a0*/  ULEA UR8, UR46, UR7, 0x3 ;  /* 0x000000072e087291 */ /* 0x004fe2000f8e18ff */
[----:B---3--:R-:W-:Y:S11]  /*36b0*/  @P2 BRA `(.L_x_70) ;  /* 0x00000000000c2947 */ /* 0x008ff60003800000 */
[----:B-1----:R-:W-:Y:S04]  /*36c0*/  SHF.L.U32 R5, R2, 0x1f, RZ ;  /* 0x0000001f02057819 */ /* 0x002fe800000006ff */
[----:B------:R-:W1:Y:S02]  /*36d0*/  SYNCS.PHASECHK.TRANS64.TRYWAIT P0, [UR8], R5 ;  /* 0x00000005ff0075a7 */ /* 0x000e640008001108 */
[----:B-1----:R-:W-:Y:S05]  /*36e0*/  @!P0 BRA `(.L_x_71) ;  /* 0x0000005400788947 */ /* 0x002fea0003800000 */
.L_x_70:
[----:B------:R-:W-:Y:S01]  /*36f0*/  UISETP.NE.AND UP0, UPT, UR15, 0x1, UPT ;  /* 0x000000010f00788c */ /* 0x000fe2000bf05270 */
[----:B------:R-:W-:Y:S01]  /*3700*/  PLOP3.LUT P2, PT, PT, PT, PT, 0x80, 0x8 ;  /* 0x000000000008781c */ /* 0x000fe20003f4f070 */
[----:B------:R-:W-:Y:S02]  /*3710*/  UIADD3 UR18, UPT, UPT, UR46, 0x1, URZ ;  /* 0x000000012e127890 */ /* 0x000fe4000fffe0ff */
[----:B------:R-:W-:Y:S02]  /*3720*/  ULEA UR32, UR46, UR14, 0x9 ;  /* 0x0000000e2e207291 */ /* 0x000fe4000f8e48ff */
[----:B------:R-:W-:Y:S01]  /*3730*/  UISETP.NE.AND UP1, UPT, UR18, 0x3, UPT ;  /* 0x000000031200788c */ /* 0x000fe2000bf25270 */
[----:B------:R-:W-:Y:S01]  /*3740*/  PLOP3.LUT P0, PT, PT, PT, UP0, 0x80, 0x8 ;  /* 0x000000000008781c */ /* 0x000fe20003f0f008 */
[----:B------:R-:W-:Y:S02]  /*3750*/  UIADD3 UR44, UPT, UPT, UR32, 0x2, URZ ;  /* 0x00000002202c7890 */ /* 0x000fe4000fffe0ff */
[----:B------:R-:W-:Y:S02]  /*3760*/  USEL UR31, URZ, 0x1, UP1 ;  /* 0x00000001ff1f7887 */ /* 0x000fe40008800000 */
[----:B------:R-:W-:Y:S02]  /*3770*/  USEL UR18, UR18, URZ, UP1 ;  /* 0x000000ff12127287 */ /* 0x000fe40008800000 */
[----:B------:R-:W-:Y:S02]  /*3780*/  UIADD3 UR40, UPT, UPT, UR32, 0x4, URZ ;  /* 0x0000000420287890 */ /* 0x000fe4000fffe0ff */
[----:B------:R-:W-:Y:S01]  /*3790*/  @UP0 ULEA UR30, UR18, UR7, 0x3 ;  /* 0x00000007121e0291 */ /* 0x000fe2000f8e18ff */
[----:B------:R-:W-:Y:S01]  /*37a0*/  LOP3.LUT R2, R2, UR31, RZ, 0x3c, !PT ;  /* 0x0000001f02027c12 */ /* 0x000fe2000f8e3cff */
[----:B------:R-:W-:Y:S02]  /*37b0*/  UIADD3 UR36, UPT, UPT, UR32, 0x6, URZ ;  /* 0x0000000620247890 */ /* 0x000fe4000fffe0ff */
[----:B------:R-:W-:Y:S01]  /*37c0*/  UIADD3 UR8, UPT, UPT, UR8, 0x18, URZ ;  /* 0x0000001808087890 */ /* 0x000fe2000fffe0ff */
[----:B-1----:R-:W-:Y:S01]  /*37d0*/  @P0 SHF.L.U32 R0, R2, 0x1f, RZ ;  /* 0x0000001f02000819 */ /* 0x002fe200000006ff */
[----:B------:R-:W-:Y:S02]  /*37e0*/  UIADD3 UR17, UPT, UPT, UR17, 0x1, URZ ;  /* 0x0000000111117890 */ /* 0x000fe4000fffe0ff */
[----:B------:R-:W-:Y:S01]  /*37f0*/  UIADD3 UR15, UPT, UPT, UR15, -0x1, URZ ;  /* 0xffffffff0f0f7890 */ /* 0x000fe2000fffe0ff */
[----:B------:R2:W3:Y:S01]  /*3800*/  @P0 SYNCS.PHASECHK.TRANS64.TRYWAIT P2, [UR30], R0 ;  /* 0x00000000ff0005a7 */ /* 0x0004e2000804111e */
[----:B------:R-:W-:Y:S02]  /*3810*/  ULEA UR30, UR46, UR13, 0x9 ;  /* 0x0000000d2e1e7291 */ /* 0x000fe4000f8e48ff */
[----:B------:R-:W-:Y:S02]  /*3820*/  UISETP.NE.AND UP0, UPT, UR17, UR16, UPT ;  /* 0x000000101100728c */ /* 0x000fe4000bf05270 */
[----:B------:R-:W-:Y:S02]  /*3830*/  UIADD3 UR42, UPT, UPT, UR30, 0x2, URZ ;  /* 0x000000021e2a7890 */ /* 0x000fe4000fffe0ff */
[----:B------:R-:W-:Y:S02]  /*3840*/  UIADD3 UR38, UPT, UPT, UR30, 0x4, URZ ;  /* 0x000000041e267890 */ /* 0x000fe4000fffe0ff */
[----:B------:R-:W-:Y:S01]  /*3850*/  UIADD3 UR34, UPT, UPT, UR30, 0x6, URZ ;  /* 0x000000061e227890 */ /* 0x000fe2000fffe0ff */
[----:B------:R-:W-:Y:S01]  /*3860*/  UMOV UR33, 0x40004040 ;  /* 0x4000404000217882 */ /* 0x000fe20000000000 */
[----:B------:R-:W-:Y:S01]  /*3870*/  UMOV UR31, 0x40004040 ;  /* 0x40004040001f7882 */ /* 0x000fe20000000000 */
[----:B------:R-:W-:Y:S01]  /*3880*/  UMOV UR45, 0x40004040 ;  /* 0x40004040002d7882 */ /* 0x000fe20000000000 */
[----:B------:R2:W-:Y:S01]  /*3890*/  UTCHMMA.2CTA gdesc[UR30], gdesc[UR32], tmem[UR10], tmem[UR28], idesc[UR29], UP3 ;  /* 0x00ff1c201e0075ea */ /* 0x0005e20009a0000a */
[----:B------:R-:W-:Y:S01]  /*38a0*/  UPLOP3.LUT UP3, UPT, UPT, UPT, UPT, 0x80, 0x8 ;  /* 0x000000000008789c */ /* 0x000fe20003f6f070 */
[----:B------:R-:W-:Y:S01]  /*38b0*/  UMOV UR43, 0x40004040 ;  /* 0x40004040002b7882 */ /* 0x000fe20000000000 */
[----:B------:R-:W-:Y:S01]  /*38c0*/  UMOV UR41, 0x40004040 ;  /* 0x4000404000297882 */ /* 0x000fe20000000000 */
[----:B------:R2:W-:Y:S01]  /*38d0*/  UTCHMMA.2CTA gdesc[UR42], gdesc[UR44], tmem[UR10], tmem[UR26], idesc[UR27], UPT ;  /* 0x00ff1a2c2a0075ea */ /* 0x0005e2000ba0000a */
[----:B------:R-:W-:Y:S01]  /*38e0*/  UMOV UR39, 0x40004040 ;  /* 0x4000404000277882 */ /* 0x000fe20000000000 */
[----:B------:R-:W-:Y:S01]  /*38f0*/  UMOV UR37, 0x40004040 ;  /* 0x4000404000257882 */ /* 0x000fe20000000000 */
[----:B------:R-:W-:Y:S01]  /*3900*/  UMOV UR35, 0x40004040 ;  /* 0x4000404000237882 */ /* 0x000fe20000000000 */
[----:B------:R2:W-:Y:S01]  /*3910*/  UTCHMMA.2CTA gdesc[UR38], gdesc[UR40], tmem[UR10], tmem[UR24], idesc[UR25], UPT ;  /* 0x00ff1828260075ea */ /* 0x0005e2000ba0000a */
[----:B------:R2:W-:Y:S01]  /*3920*/  UTCHMMA.2CTA gdesc[UR34], gdesc[UR36], tmem[UR10], tmem[UR22], idesc[UR23], UPT ;  /* 0x00ff1624220075ea */ /* 0x0005e2000ba0000a */
[----:B------:R2:W-:Y:S01]  /*3930*/  UTCBAR.2CTA.MULTICAST [UR8], URZ, UR12 ;  /* 0x000000ff080073e9 */ /* 0x0005e2000820080c */
[----:B------:R-:W-:Y:S01]  /*3940*/  UMOV UR46, UR18 ;  /* 0x00000012002e7c82 */ /* 0x000fe20008000000 */
[----:B------:R-:W-:Y:S05]  /*3950*/  BRA.U UP0, `(.L_x_72) ;  /* 0xfffffffd00507547 */ /* 0x000fea000b83ffff */
.L_x_69:
[----:B------:R-:W-:Y:S01]  /*3960*/  UIADD3 UR9, UPT, UPT, UR9, 0xa0, URZ ;  /* 0x000000a009097890 */ /* 0x000fe2000fffe0ff */
[----:B------:R-:W-:-:S08]  /*3970*/  UMOV UR17, UR16 ;  /* 0x0000001000117c82 */ /* 0x000fd00008000000 */
[----:B------:R4:W-:Y:S01]  /*3980*/  UTCBAR.2CTA.MULTICAST [UR9], URZ, UR11 ;  /* 0x000000ff090073e9 */ /* 0x0009e2000820080b */
[----:B------:R-:W-:Y:S02]  /*3990*/  NOP ;  /* 0x0000000000007918 */ /* 0x000fe40000000000 */
.L_x_67:
[----:B------:R-:W-:Y:S01]  /*39a0*/  UIADD3 UR19, UPT, UPT, UR19, 0x1, URZ ;  /* 0x0000000113137890 */ /* 0x000fe2000fffe0ff */
[----:B------:R-:W-:-:S03]  /*39b0*/  ISETP.NE.AND P0, PT, R8, 0x2, PT ;  /* 0x000000020800780c */ /* 0x000fc60003f05270 */
[----:B------:R-:W-:Y:S01]  /*39c0*/  UISETP.NE.AND UP0, UPT, UR19, 0x4, UPT ;  /* 0x000000041300788c */ /* 0x000fe2000bf05270 */
[----:B-12---:R-:W-:Y:S02]  /*39d0*/  SEL R0, RZ, 0x1, P0 ;  /* 0x00000001ff007807 */ /* 0x006fe40000000000 */
[----:B------:R-:W-:Y:S01]  /*39e0*/  SEL R8, R8, RZ, P0 ;  /* 0x000000ff08087207 */ /* 0x000fe20000000000 */
[----:B------:R-:W-:Y:S01]  /*39f0*/  USEL UR8, URZ, 0x1, UP0 ;  /* 0x00000001ff087887 */ /* 0x000fe20008000000 */
[----:B------:R-:W-:Y:S01]  /*3a00*/  LOP3.LUT R3, R3, R0, RZ, 0x3c, !PT ;  /* 0x0000000003037212 */ /* 0x000fe200078e3cff */
[----:B------:R-:W-:-:S04]  /*3a10*/  USEL UR19, UR19, URZ, UP0 ;  /* 0x000000ff13137287 */ /* 0x000fc80008000000 */
[----:B------:R-:W-:Y:S01]  /*3a20*/  LOP3.LUT R9, R9, UR8, RZ, 0x3c, !PT ;  /* 0x0000000809097c12 */ /* 0x000fe2000f8e3cff */
[----:B------:R-:W-:Y:S07]  /*3a30*/  @P1 BRA `(.L_x_73) ;  /* 0xfffffff800881947 */ /* 0x000fee000383ffff */
[----:B------:R-:W1:Y:S01]  /*3a40*/  S2UR UR6, SR_CgaCtaId ;  /* 0x00000000000679c3 */ /* 0x000e620000008800 */
[----:B------:R-:W-:Y:S01]  /*3a50*/  ELECT P0, URZ, PT ;  /* 0x0000000000ff782f */ /* 0x000fe20003800000 */
[----:B------:R-:W-:Y:S01]  /*3a60*/  HFMA2 R0, -RZ, RZ, 0, 5.9604644775390625e-08 ;  /* 0x00000001ff007431 */ /* 0x000fe200000001ff */
[----:B------:R-:W-:-:S05]  /*3a70*/  UMOV UR8, 0x40 ;  /* 0x0000004000087882 */ /* 0x000fca0000000000 */
[----:B------:R-:W-:Y:S01]  /*3a80*/  UVIRTCOUNT.DEALLOC.SMPOOL 0x80 ;  /* 0x000000800000784c */ /* 0x000fe20000000000 */
[----:B------:R-:W-:Y:S02]  /*3a90*/  UISETP.NE.AND UP0, UPT, UR5, URZ, UPT ;  /* 0x000000ff0500728c */ /* 0x000fe4000bf05270 */
[----:B-1----:R-:W-:-:S09]  /*3aa0*/  ULEA UR6, UR6, UR8, 0x18 ;  /* 0x0000000806067291 */ /* 0x002fd2000f8ec0ff */
[----:B------:R1:W-:Y:S01]  /*3ab0*/  @P0 STS.U8 [UR6+0x1c], R0 ;  /* 0x00001c00ff000988 */ /* 0x0003e20008000006 */
[----:B------:R-:W-:Y:S05]  /*3ac0*/  BRA.U UP0, `(.L_x_74) ;  /* 0x0000000100a07547 */ /* 0x000fea000b800000 */
[----:B------:R-:W-:Y:S01]  /*3ad0*/  UIADD3 UR5, UPT, UPT, UR7, 0xc0, URZ ;  /* 0x000000c007057890 */ /* 0x000fe2000fffe0ff */
[----:B------:R-:W-:-:S03]  /*3ae0*/  SHF.L.U32 R3, R9, 0x1f, RZ ;  /* 0x0000001f09037819 */ /* 0x000fc600000006ff */
[----:B------:R-:W-:-:S09]  /*3af0*/  ULEA UR8, UR19, UR5, 0x3 ;  /* 0x0000000513087291 */ /* 0x000fd2000f8e18ff */
[----:B------:R-:W2:Y:S02]  /*3b00*/  SYNCS.PHASECHK.TRANS64.TRYWAIT P0, [UR8], R3 ;  /* 0x00000003ff0075a7 */ /* 0x000ea40008001108 */
[----:B--2---:R-:W-:Y:S05]  /*3b10*/  @!P0 BRA `(.L_x_75) ;  /* 0x0000005000848947 */ /* 0x004fea0003800000 */
.L_x_169:
[----:B----4-:R-:W-:-:S04]  /*3b20*/  UIADD3 UR9, UPT, UPT, UR19, 0x1, URZ ;  /* 0x0000000113097890 */ /* 0x010fc8000fffe0ff */
        /* <DEDUP_REMOVED lines=8> */
.L_x_171:
        /* <DEDUP_REMOVED lines=9> */
.L_x_173:
[----:B------:R-:W-:-:S04]  /*3c40*/  UIADD3 UR9, UPT, UPT, UR9, 0x1, URZ ;  /* 0x0000000109097890 */ /* 0x000fc8000fffe0ff */
[----:B------:R-:W-:-:S04]  /*3c50*/  UISETP.NE.AND UP1, UPT, UR9, 0x4, UPT ;  /* 0x000000040900788c */ /* 0x000fc8000bf25270 */
[----:B------:R-:W-:Y:S02]  /*3c60*/  USEL UR8, URZ, 0x1, UP1 ;  /* 0x00000001ff087887 */ /* 0x000fe40008800000 */
[----:B------:R-:W-:-:S04]  /*3c70*/  USEL UR9, UR9, URZ, UP1 ;  /* 0x000000ff09097287 */ /* 0x000fc80008800000 */
[----:B------:R-:W-:Y:S01]  /*3c80*/  ULEA UR9, UR9, UR5, 0x3 ;  /* 0x0000000509097291 */ /* 0x000fe2000f8e18ff */
[----:B-1----:R-:W-:-:S04]  /*3c90*/  LOP3.LUT R3, R2, UR8, RZ, 0x3c, !PT ;  /* 0x0000000802037c12 */ /* 0x002fc8000f8e3cff */
[----:B------:R-:W-:Y:S01]  /*3ca0*/  SHF.L.U32 R3, R3, 0x1f, RZ ;  /* 0x0000001f03037819 */ /* 0x000fe200000006ff */
[----:B------:R-:W-:-:S04]  /*3cb0*/  IMAD.U32 R0, RZ, RZ, UR9 ;  /* 0x00000009ff007e24 */ /* 0x000fc8000f8e00ff */
[----:B------:R1:W2:Y:S03]  /*3cc0*/  SYNCS.PHASECHK.TRANS64.TRYWAIT P0, [R0+URZ], R3 ;  /* 0x00000003000075a7 */ /* 0x0002a600080011ff */
[----:B--2---:R-:W-:Y:S05]  /*3cd0*/  @!P0 NANOSLEEP.SYNCS 0x989680 ;  /* 0x009896800000895d */ /* 0x004fea0003900000 */
[----:B------:R-:W2:Y:S02]  /*3ce0*/  @!P0 SYNCS.PHASECHK.TRANS64 P0, [R0+URZ], R3 ;  /* 0x00000003000085a7 */ /* 0x000ea400080010ff */
[----:B--2---:R-:W-:Y:S05]  /*3cf0*/  @P0 BRA `(.L_x_78) ;  /* 0x0000000000200947 */ /* 0x004fea0003800000 */
.L_x_79:
[----:B--2---:R2:W4:Y:S02]  /*3d00*/  SYNCS.PHASECHK.TRANS64.TRYWAIT P0, [R0+URZ], R3 ;  /* 0x00000003000075a7 */ /* 0x00452400080011ff */
[----:B----4-:R-:W-:Y:S05]  /*3d10*/  @!P0 NANOSLEEP.SYNCS 0x989680 ;  /* 0x009896800000895d */ /* 0x010fea0003900000 */
[----:B------:R-:W4:Y:S02]  /*3d20*/  @!P0 SYNCS.PHASECHK.TRANS64 P0, [R0+URZ], R3 ;  /* 0x00000003000085a7 */ /* 0x000f2400080010ff */
[----:B----4-:R-:W-:Y:S05]  /*3d30*/  @!P0 BRA `(.L_x_79) ;  /* 0xfffffffc00f08947 */ /* 0x010fea000383ffff */
[----:B------:R-:W-:Y:S05]  /*3d40*/  BRA `(.L_x_78) ;  /* 0x00000000000c7947 */ /* 0x000fea0003800000 */
.L_x_74:
[----:B------:R-:W-:-:S04]  /*3d50*/  UIADD3 UR5, UPT, UPT, UR7, 0x100, URZ ;  /* 0x0000010007057890 */ /* 0x000fc8000fffe0ff */
[----:B------:R-:W-:-:S09]  /*3d60*/  UPRMT UR5, UR4, 0x654, UR5 ;  /* 0x0000065404057896 */ /* 0x000fd20008000005 */
[----:B------:R-:W-:Y:S03]  /*3d70*/  SYNCS.ARRIVE.TRANS64.RED.A1T0 RZ, [UR5], RZ ;  /* 0x000000ffffff79a7 */ /* 0x000fe60008100405 */
.L_x_78:
[----:B-12---:R-:W-:Y:S01]  /*3d80*/  SHF.L.U32 R3, RZ, 0x1f, RZ ;  /* 0x0000001fff037819 */ /* 0x006fe200000006ff */
[----:B------:R-:W-:Y:S01]  /*3d90*/  UIADD3 UR5, UPT, UPT, UR7, 0x100, URZ ;  /* 0x0000010007057890 */ /* 0x000fe2000fffe0ff */
[----:B------:R-:W-:Y:S02]  /*3da0*/  PLOP3.LUT P0, PT, PT, PT, UP0, 0x80, 0x8 ;  /* 0x000000000008781c */ /* 0x000fe40003f0f008 */
[----:B------:R-:W1:Y:S02]  /*3db0*/  SYNCS.PHASECHK.TRANS64.TRYWAIT P1, [UR7+0x100], R3 ;  /* 0x00010003ff0075a7 */ /* 0x000e640008021107 */
[----:B-1----:R-:W-:Y:S09]  /*3dc0*/  @!P1 BRA `(.L_x_80) ;  /* 0x0000005000209947 */ /* 0x002ff20003800000 */
.L_x_175:
[----:B------:R-:W-:Y:S01]  /*3dd0*/  @!UP0 UPRMT UR5, UR4, 0x654, UR5 ;  /* 0x0000065404058896 */ /* 0x000fe20008000005 */
[----:B------:R-:W-:Y:S02]  /*3de0*/  UMOV UR8, 0xffff ;  /* 0x0000ffff00087882 */ /* 0x000fe40000000000 */
[----:B------:R-:W-:-:S06]  /*3df0*/  UMOV UR4, 0x1 ;  /* 0x0000000100047882 */ /* 0x000fcc0000000000 */
[----:B------:R-:W-:Y:S01]  /*3e00*/  @!P0 SYNCS.ARRIVE.TRANS64.RED.A1T0 RZ, [UR5], RZ ;  /* 0x000000ffffff89a7 */ /* 0x000fe20008100405 */
[----:B------:R-:W-:Y:S01]  /*3e10*/  NOP ;  /* 0x0000000000007918 */ /* 0x000fe20000000000 */
[----:B-1----:R-:W1:Y:S01]  /*3e20*/  LDS R0, [UR6+0x14] ;  /* 0x00001406ff007984 */ /* 0x002e620008000800 */
[----:B------:R-:W-:-:S04]  /*3e30*/  ULOP3.LUT UR5, UR21, 0xffff, URZ, 0xc0, !UPT ;  /* 0x0000ffff15057892 */ /* 0x000fc8000f8ec0ff */
[----:B------:R-:W-:-:S04]  /*3e40*/  USHF.R.U32.HI UR5, URZ, 0x5, UR5 ;  /* 0x00000005ff057899 */ /* 0x000fc80008011605 */
[----:B------:R-:W-:Y:S02]  /*3e50*/  USHF.L.U32 UR8, UR8, UR5, URZ ;  /* 0x0000000508087299 */ /* 0x000fe400080006ff */
[----:B------:R-:W-:-:S04]  /*3e60*/  USHF.L.U32 UR4, UR4, UR5, URZ ;  /* 0x0000000504047299 */ /* 0x000fc800080006ff */
[----:B-1----:R-:W-:-:S04]  /*3e70*/  LOP3.LUT R0, R0, UR8, RZ, 0xc0, !PT ;  /* 0x0000000800007c12 */ /* 0x002fc8000f8ec0ff */
[----:B------:R-:W-:-:S13]  /*3e80*/  ISETP.NE.AND P0, PT, R0, UR8, PT ;  /* 0x0000000800007c0c */ /* 0x000fda000bf05270 */
[----:B------:R-:W-:Y:S05]  /*3e90*/  @P0 BRA `(.L_x_81) ;  /* 0x0000000000580947 */ /* 0x000fea0003800000 */
[----:B------:R-:W1:Y:S02]  /*3ea0*/  LDS R0, [UR6+0x18] ;  /* 0x00001806ff007984 */ /* 0x000e640008000800 */
[----:B-1----:R-:W-:-:S04]  /*3eb0*/  LOP3.LUT R0, R0, UR4, RZ, 0xc0, !PT ;  /* 0x0000000400007c12 */ /* 0x002fc8000f8ec0ff */
[----:B------:R-:W-:-:S13]  /*3ec0*/  ISETP.NE.AND P0, PT, R0, UR4, PT ;  /* 0x0000000400007c0c */ /* 0x000fda000bf05270 */
[----:B------:R-:W-:Y:S05]  /*3ed0*/  @P0 BRA `(.L_x_82) ;  /* 0x00000000003c0947 */ /* 0x000fea0003800000 */
[----:B------:R-:W1:Y:S01]  /*3ee0*/  S2R R2, SR_LANEID ;  /* 0x0000000000027919 */ /* 0x000e620000000000 */
[----:B------:R-:W-:Y:S01]  /*3ef0*/  ULOP3.LUT UR8, URZ, UR8, URZ, 0x33, !UPT ;  /* 0x00000008ff087292 */ /* 0x000fe2000f8e33ff */
[----:B------:R-:W-:Y:S01]  /*3f00*/  LOP3.LUT R4, RZ, UR4, RZ, 0x33, !PT ;  /* 0x00000004ff047c12 */ /* 0x000fe2000f8e33ff */
[----:B------:R-:W-:Y:S02]  /*3f10*/  VOTEU.ANY UR7, UPT, PT ;  /* 0x0000000000077886 */ /* 0x000fe400038e0100 */
[----:B------:R-:W-:Y:S01]  /*3f20*/  UFLO.U32 UR7, UR7 ;  /* 0x00000007000772bd */ /* 0x000fe200080e0000 */
[----:B------:R-:W2:Y:S01]  /*3f30*/  REDUX UR4, R4 ;  /* 0x00000000040473c4 */ /* 0x000ea20000000000 */
[----:B------:R-:W-:-:S06]  /*3f40*/  IMAD.U32 R0, RZ, RZ, UR8 ;  /* 0x00000008ff007e24 */ /* 0x000fcc000f8e00ff */
[----:B------:R1:W-:Y:S01]  /*3f50*/  UTCATOMSWS.AND URZ, UR8 ;  /* 0x0000000800ff79e3 */ /* 0x0003e20008000000 */
[----:B------:R-:W3:Y:S01]  /*3f60*/  REDUX UR5, R0 ;  /* 0x00000000000573c4 */ /* 0x000ee20000000000 */
[----:B-1----:R-:W-:Y:S01]  /*3f70*/  ISETP.EQ.U32.AND P0, PT, R2, UR7, PT ;  /* 0x0000000702007c0c */ /* 0x002fe2000bf02070 */
[----:B--2---:R-:W-:Y:S01]  /*3f80*/  IMAD.U32 R2, RZ, RZ, UR4 ;  /* 0x00000004ff027e24 */ /* 0x004fe2000f8e00ff */
[----:B---3--:R-:W-:-:S11]  /*3f90*/  MOV R3, UR5 ;  /* 0x0000000500037c02 */ /* 0x008fd60008000f00 */
[----:B------:R1:W-:Y:S04]  /*3fa0*/  @P0 ATOMS.AND RZ, [UR6+0x14], R3 ;  /* 0x00001403ffff098c */ /* 0x0003e8000a800006 */
[----:B------:R1:W-:Y:S01]  /*3fb0*/  @P0 ATOMS.AND RZ, [UR6+0x18], R2 ;  /* 0x00001802ffff098c */ /* 0x0003e2000a800006 */
[----:B------:R-:W-:Y:S05]  /*3fc0*/  BRA `(.L_x_83) ;  /* 0x0000000000147947 */ /* 0x000fea0003800000 */
.L_x_82:
[----:B------:R-:W-:Y:S02]  /*3fd0*/  MOV R2, 0x3ff0 ;  /* 0x00003ff000027802 */ /* 0x000fe40000000f00 */
[----:B---345:R-:W-:Y:S05]  /*3fe0*/  CALL.REL.NOINC `($__internal_0_$__cuda_sm10x_tcgen05_guardrail_trap_col_being_dealloced_not_returned_by_alloc) ;  /* 0x0000005400007944 */ /* 0x038fea0003c00000 */
[----:B------:R-:W-:Y:S05]  /*3ff0*/  BRA `(.L_x_83) ;  /* 0x0000000000087947 */ /* 0x000fea0003800000 */
.L_x_81:
[----:B------:R-:W-:Y:S02]  /*4000*/  MOV R2, 0x4020 ;  /* 0x0000402000027802 */ /* 0x000fe40000000f00 */
[----:B---345:R-:W-:Y:S05]  /*4010*/  CALL.REL.NOINC `($__internal_2_$__cuda_sm10x_tcgen05_guardrail_trap_unallocated_columns_being_dealloced) ;  /* 0x00000054000c7944 */ /* 0x038fea0003c00000 */
.L_x_83:
[----:B------:R-:W-:Y:S01]  /*4020*/  NOP ;  /* 0x0000000000007918 */ /* 0x000fe20000000000 */
[----:B----4-:R-:W-:Y:S05]  /*4030*/  EXIT ;  /* 0x000000000000794d */ /* 0x010fea0003800000 */
.L_x_54:
[----:B------:R-:W-:-:S09]  /*4040*/  UISETP.NE.OR UP5, UPT, UR10, 0x3, !UP5 ;  /* 0x000000030a00788c */ /* 0x000fd2000efa5670 */
[----:B------:R-:W-:Y:S05]  /*4050*/  BRA.U UP5, `(.L_x_84) ;  /* 0x0000001105787547 */ /* 0x000fea000b800000 */
[----:B------:R-:W1:Y:S01]  /*4060*/  LDC R0, c[0x0][0xb30] ;  /* 0x0002cc00ff007b82 */ /* 0x000e620000000800 */
[----:B------:R-:W2:Y:S01]  /*4070*/  LDCU.64 UR8, c[0x0][0x888] ;  /* 0x00011100ff0877ac */ /* 0x000ea20008000a00 */
[----:B------:R-:W-:Y:S02]  /*4080*/  HFMA2 R25, -RZ, RZ, 0, 0 ;  /* 0x00000000ff197431 */ /* 0x000fe400000001ff */
[----:B-----5:R-:W-:Y:S01]  /*4090*/  IMAD.MOV.U32 R32, RZ, RZ, 0x1 ;  /* 0x00000001ff207424 */ /* 0x020fe200078e00ff */
[----:B------:R-:W-:Y:S01]  /*40a0*/  MOV R23, 0x1000 ;  /* 0x0000100000177802 */ /* 0x000fe20000000f00 */
[----:B------:R-:W3:Y:S01]  /*40b0*/  LDCU.64 UR4, c[0x0][0x890] ;  /* 0x00011200ff0477ac */ /* 0x000ee20008000a00 */
[----:B------:R-:W-:Y:S01]  /*40c0*/  IMAD.MOV.U32 R27, RZ, RZ, RZ ;  /* 0x000000ffff1b7224 */ /* 0x000fe200078e00ff */
[----:B------:R-:W4:Y:S01]  /*40d0*/  LDC R19, c[0x0][0x370] ;  /* 0x0000dc00ff137b82 */ /* 0x000f220000000800 */
[----:B------:R-:W-:Y:S01]  /*40e0*/  UMOV UR7, 0x400 ;  /* 0x0000040000077882 */ /* 0x000fe20000000000 */
[----:B------:R-:W-:-:S02]  /*40f0*/  UPLOP3.LUT UP1, UPT, UPT, UPT, UPT, 0x40, 0x4 ;  /* 0x000000000004789c */ /* 0x000fc40003f2e870 */
[----:B------:R-:W-:-:S04]  /*4100*/  ULEA UR7, UR37, UR7, 0x18 ;  /* 0x0000000725077291 */ /* 0x000fc8000f8ec0ff */
[----:B------:R-:W4:Y:S01]  /*4110*/  LDC R2, c[0x0][0xb0c] ;  /* 0x0002c300ff027b82 */ /* 0x000f220000000800 */
[----:B------:R-:W-:Y:S02]  /*4120*/  UIADD3 UR13, UPT, UPT, UR7, 0x48, URZ ;  /* 0x00000048070d7890 */ /* 0x000fe4000fffe0ff */
[----:B--2---:R-:W-:Y:S02]  /*4130*/  UISETP.NE.U32.AND UP3, UPT, UR8, URZ, UPT ;  /* 0x000000ff0800728c */ /* 0x004fe4000bf65070 */
[----:B------:R-:W-:Y:S02]  /*4140*/  UIADD3 UR41, UPT, UPT, UR7, 0x30, URZ ;  /* 0x0000003007297890 */ /* 0x000fe4000fffe0ff */
[----:B---3--:R-:W-:Y:S01]  /*4150*/  UISETP.NE.U32.AND UP4, UPT, UR4, URZ, UPT ;  /* 0x000000ff0400728c */ /* 0x008fe2000bf85070 */
[----:B------:R-:W2:Y:S01]  /*4160*/  LDC R18, c[0x0][0xb20] ;  /* 0x0002c800ff127b82 */ /* 0x000ea20000000800 */
[----:B-1----:R-:W-:Y:S01]  /*4170*/  ISETP.NE.AND P1, PT, R0, 0x1, PT ;  /* 0x000000010000780c */ /* 0x002fe20003f25270 */
[----:B------:R-:W-:-:S02]  /*4180*/  UISETP.NE.AND.EX UP3, UPT, UR9, URZ, UPT, UP3 ;  /* 0x000000ff0900728c */ /* 0x000fc4000bf65330 */
[----:B------:R-:W-:Y:S02]  /*4190*/  UIADD3 UR33, UPT, UPT, UR7, 0x38, URZ ;  /* 0x0000003807217890 */ /* 0x000fe4000fffe0ff */
[----:B------:R-:W-:Y:S02]  /*41a0*/  UIADD3 UR25, UPT, UPT, UR7, 0x40, URZ ;  /* 0x0000004007197890 */ /* 0x000fe4000fffe0ff */
[----:B------:R-:W1:Y:S01]  /*41b0*/  LDC.64 R36, c[0x0][0x348] ;  /* 0x0000d200ff247b82 */ /* 0x000e620000000a00 */
[----:B------:R-:W-:Y:S02]  /*41c0*/  UPRMT UR13, UR37, 0x654, UR13 ;  /* 0x00000654250d7896 */ /* 0x000fe4000800000d */
[----:B------:R-:W-:-:S05]  /*41d0*/  UISETP.NE.AND.EX UP4, UPT, UR5, URZ, UPT, UP4 ;  /* 0x000000ff0500728c */ /* 0x000fca000bf85340 */
[----:B------:R-:W3:Y:S08]  /*41e0*/  LDC.64 R16, c[0x0][0xb10] ;  /* 0x0002c400ff107b82 */ /* 0x000ef00000000a00 */
[----:B------:R-:W1:Y:S08]  /*41f0*/  LDC.64 R6, c[0x0][0xb18] ;  /* 0x0002c600ff067b82 */ /* 0x000e700000000a00 */
[----:B------:R-:W1:Y:S08]  /*4200*/  LDC.64 R4, c[0x0][0xb28] ;  /* 0x0002ca00ff047b82 */ /* 0x000e700000000a00 */
[----:B--2-4-:R-:W1:Y:S02]  /*4210*/  LDC R22, c[0x0][0x374] ;  /* 0x0000dd00ff167b82 */ /* 0x014e640000000800 */
.L_x_95:
[----:B------:R-:W-:Y:S02]  /*4220*/  LEA R0, R27, UR7, 0x3 ;  /* 0x000000071b007c11 */ /* 0x000fe4000f8e18ff */
[----:B------:R-:W-:Y:S02]  /*4230*/  SHF.L.U32 R3, R25, 0x1f, RZ ;  /* 0x0000001f19037819 */ /* 0x000fe400000006ff */
[----:B------:R-:W-:Y:S02]  /*4240*/  LEA R28, R27, UR7, 0x4 ;  /* 0x000000071b1c7c11 */ /* 0x000fe4000f8e20ff */
[----:B--2---:R-:W2:Y:S02]  /*4250*/  SYNCS.PHASECHK.TRANS64.TRYWAIT P0, [R0+URZ+0x80], R3 ;  /* 0x00008003000075a7 */ /* 0x004ea400080011ff */
[----:B--2---:R-:W-:Y:S05]  /*4260*/  @!P0 BRA `(.L_x_85) ;  /* 0x0000004c00108947 */ /* 0x004fea0003800000 */
.L_x_176:
[----:B------:R-:W-:Y:S01]  /*4270*/  ISETP.GE.AND P0, PT, R26, 0x1, PT ;  /* 0x000000011a00780c */ /* 0x000fe20003f06270 */
[----:B------:R-:W4:Y:S01]  /*4280*/  LDS.128 R28, [R28+0x110] ;  /* 0x000110001c1c7984 */ /* 0x000f220000000c00 */
[----:B--2---:R-:W-:Y:S01]  /*4290*/  VIADD R0, R0, 0x90 ;  /* 0x0000009000007836 */ /* 0x004fe20000000000 */
[----:B------:R-:W-:Y:S01]  /*42a0*/  @!PT LDS RZ, [RZ] ;  /* 0x00000000fffff984 */ /* 0x000fe20000000800 */
[----:B------:R-:W-:Y:S01]  /*42b0*/  @!PT LDS RZ, [RZ] ;  /* 0x00000000fffff984 */ /* 0x000fe20000000800 */
[----:B------:R-:W-:Y:S01]  /*42c0*/  @!PT LDS RZ, [RZ] ;  /* 0x00000000fffff984 */ /* 0x000fe20000000800 */
[----:B------:R-:W-:Y:S01]  /*42d0*/  @!PT LDS RZ, [RZ] ;  /* 0x00000000fffff984 */ /* 0x000fe20000000800 */
[----:B------:R2:W-:Y:S06]  /*42e0*/  MEMBAR.ALL.CTA ;  /* 0x0000000000007992 */ /* 0x0005ec0000008000 */
[----:B--2---:R-:W2:Y:S01]  /*42f0*/  FENCE.VIEW.ASYNC.S ;  /* 0x00000000000073c6 */ /* 0x004ea20000000000 */
[----:B------:R-:W-:Y:S04]  /*4300*/  PRMT R0, RZ, 0x654, R0 ;  /* 0x00000654ff007816 */ /* 0x000fe80000000000 */
[----:B--2---:R2:W-:Y:S01]  /*4310*/  SYNCS.ARRIVE.TRANS64.RED.A1T0 RZ, [R0+URZ], RZ ;  /* 0x000000ff00ff79a7 */ /* 0x0045e200081004ff */
[----:B----4-:R-:W-:Y:S11]  /*4320*/  LOP3.LUT P3, RZ, R30, 0x1, RZ, 0xc0, !PT ;  /* 0x000000011eff7812 */ /* 0x010ff6000786c0ff */
[----:B------:R-:W-:Y:S02]  /*4330*/  @!UPT UIADD3 URZ, UPT, UPT, URZ, URZ, URZ ;  /* 0x000000fffffff290 */ /* 0x000fe4000fffe0ff */
[----:B------:R-:W-:Y:S02]  /*4340*/  @P3 MOV R13, R28 ;  /* 0x0000001c000d3202 */ /* 0x000fe40000000f00 */
[----:B------:R-:W-:Y:S01]  /*4350*/  @P3 LOP3.LUT R8, R29, 0xffff, RZ, 0xc0, !PT ;  /* 0x0000ffff1d083812 */ /* 0x000fe200078ec0ff */
[----:B--2---:R-:W-:Y:S06]  /*4360*/  @!P0 BRA `(.L_x_86) ;  /* 0x0000000000a48947 */ /* 0x004fec0003800000 */
[----:B-1----:R-:W-:Y:S01]  /*4370*/  IMAD.HI.U32 R33, R22, R7, RZ ;  /* 0x0000000716217227 */ /* 0x002fe200078e00ff */
[----:B------:R-:W-:Y:S02]  /*4380*/  ISETP.NE.AND P0, PT, R6, 0x1, PT ;  /* 0x000000010600780c */ /* 0x000fe40003f05270 */
[----:B------:R-:W-:Y:S01]  /*4390*/  ISETP.NE.AND P2, PT, R26, 0x1, PT ;  /* 0x000000011a00780c */ /* 0x000fe20003f45270 */
[----:B---3--:R-:W-:Y:S01]  /*43a0*/  IMAD.HI.U32 R34, R19, R16, RZ ;  /* 0x0000001013227227 */ /* 0x008fe200078e00ff */
[----:B------:R-:W-:Y:S02]  /*43b0*/  SHF.R.U32.HI R33, RZ, R18, R33 ;  /* 0x00000012ff217219 */ /* 0x000fe40000011621 */
[----:B------:R-:W-:Y:S01]  /*43c0*/  ISETP.NE.AND P4, PT, R2, 0x1, PT ;  /* 0x000000010200780c */ /* 0x000fe20003f85270 */
[----:B------:R-:W-:Y:S01]  /*43d0*/  IMAD.HI.U32 R38, R13, R16, RZ ;  /* 0x000000100d267227 */ /* 0x000fe200078e00ff */
[----:B------:R-:W-:Y:S02]  /*43e0*/  SHF.R.U32.HI R34, RZ, R17, R34 ;  /* 0x00000011ff227219 */ /* 0x000fe40000011622 */
[----:B------:R-:W-:Y:S01]  /*43f0*/  SEL R3, R22, R33, !P0 ;  /* 0x0000002116037207 */ /* 0x000fe20004000000 */
[C---:B------:R-:W-:Y:S01]  /*4400*/  IMAD.HI.U32 R33, R8.reuse, R7, RZ ;  /* 0x0000000708217227 */ /* 0x040fe200078e00ff */
[----:B------:R-:W-:Y:S02]  /*4410*/  SEL R11, R19, R34, !P4 ;  /* 0x00000022130b7207 */ /* 0x000fe40006000000 */
[----:B------:R-:W-:Y:S01]  /*4420*/  SHF.R.U32.HI R38, RZ, R17, R38 ;  /* 0x00000011ff267219 */ /* 0x000fe20000011626 */
[----:B------:R-:W-:Y:S01]  /*4430*/  IMAD.HI.U32 R40, R3, R4, RZ ;  /* 0x0000000403287227 */ /* 0x000fe200078e00ff */
[----:B------:R-:W-:Y:S03]  /*4440*/  SHF.R.U32.HI R33, RZ, R18, R33 ;  /* 0x00000012ff217219 */ /* 0x000fe60000011621 */
[----:B------:R-:W-:Y:S01]  /*4450*/  IMAD.HI.U32 R34, R11, R4, RZ ;  /* 0x000000040b227227 */ /* 0x000fe200078e00ff */
[----:B------:R-:W-:Y:S02]  /*4460*/  @P2 SHF.R.U32.HI R3, RZ, R5, R40 ;  /* 0x00000005ff032219 */ /* 0x000fe40000011628 */
[----:B------:R-:W-:Y:S02]  /*4470*/  SEL R9, R8, R33, !P0 ;  /* 0x0000002108097207 */ /* 0x000fe40004000000 */
[----:B------:R-:W-:Y:S01]  /*4480*/  @P2 SHF.R.U32.HI R11, RZ, R5, R34 ;  /* 0x00000005ff0b2219 */ /* 0x000fe20000011622 */
[C---:B------:R-:W-:Y:S01]  /*4490*/  IMAD R10, R26.reuse, R3, RZ ;  /* 0x000000031a0a7224 */ /* 0x040fe200078e02ff */
[----:B------:R-:W-:Y:S01]  /*44a0*/  SEL R3, R13, R38, !P4 ;  /* 0x000000260d037207 */ /* 0x000fe20006000000 */
[C---:B------:R-:W-:Y:S03]  /*44b0*/  IMAD.HI.U32 R14, R9.reuse, R4, RZ ;  /* 0x00000004090e7227 */ /* 0x040fe600078e00ff */
[----:B------:R-:W-:Y:S01]  /*44c0*/  ISETP.GE.AND P0, PT, R9, R10, PT ;  /* 0x0000000a0900720c */ /* 0x000fe20003f06270 */
[C---:B------:R-:W-:Y:S01]  /*44d0*/  IMAD R12, R26.reuse, R11, RZ ;  /* 0x0000000b1a0c7224 */ /* 0x040fe200078e02ff */
[-C--:B------:R-:W-:Y:S04]  /*44e0*/  SHF.R.U32.HI R14, RZ, R5.reuse, R14 ;  /* 0x00000005ff0e7219 */ /* 0x080fe8000001160e */
[----:B------:R-:W-:Y:S02]  /*44f0*/  ISETP.GE.OR P0, PT, R3, R12, P0 ;  /* 0x0000000c0300720c */ /* 0x000fe40000706670 */
[----:B------:R-:W-:Y:S05]  /*4500*/  SEL R15, R9, R14, !P2 ;  /* 0x0000000e090f7207 */ /* 0x000fea0005000000 */
[----:B------:R-:W-:Y:S04]  /*4510*/  IMAD.MOV R14, RZ, RZ, -R15 ;  /* 0x000000ffff0e7224 */ /* 0x000fe800078e0a0f */
[----:B------:R-:W-:Y:S02]  /*4520*/  IMAD R14, R26, R14, R9 ;  /* 0x0000000e1a0e7224 */ /* 0x000fe400078e0209 */
[C---:B------:R-:W-:Y:S05]  /*4530*/  @!P0 IMAD.HI.U32 R10, R3.reuse, R4, RZ ;  /* 0x00000004030a8227 */ /* 0x040fea00078e00ff */
[----:B------:R-:W-:Y:S04]  /*4540*/  @!P0 SHF.R.U32.HI R10, RZ, R5, R10 ;  /* 0x00000005ff0a8219 */ /* 0x000fe8000001160a */
[----:B------:R-:W-:Y:S01]  /*4550*/  @!P0 SEL R0, R3, R10, !P2 ;  /* 0x0000000a03008207 */ /* 0x000fe20005000000 */
[----:B------:R-:W-:Y:S03]  /*4560*/  IMAD.MOV R10, RZ, RZ, -R3 ;  /* 0x000000ffff0a7224 */ /* 0x000fe600078e0a03 */
[----:B------:R-:W-:Y:S01]  /*4570*/  @!P0 IADD3 R15, PT, PT, R15, -R0, RZ ;  /* 0x800000000f0f8210 */ /* 0x000fe20007ffe0ff */
[----:B------:R-:W-:Y:S01]  /*4580*/  @!P0 IMAD R0, R11, R14, R0 ;  /* 0x0000000e0b008224 */ /* 0x000fe200078e0200 */
[----:B------:R-:W-:Y:S01]  /*4590*/  IADD3 R11, PT, PT, -R9, RZ, RZ ;  /* 0x000000ff090b7210 */ /* 0x000fe20007ffe1ff */
[----:B------:R-:W-:Y:S02]  /*45a0*/  IMAD R13, R2, R10, R13 ;  /* 0x0000000a020d7224 */ /* 0x000fe400078e020d */
[----:B------:R-:W-:Y:S02]  /*45b0*/  @!P0 IMAD R9, R15, R26, R3 ;  /* 0x0000001a0f098224 */ /* 0x000fe400078e0203 */
[----:B------:R-:W-:Y:S02]  /*45c0*/  @!P0 IMAD.MOV.U32 R3, RZ, RZ, R0 ;  /* 0x000000ffff038224 */ /* 0x000fe400078e0000 */
[----:B------:R-:W-:Y:S02]  /*45d0*/  IMAD R8, R6, R11, R8 ;  /* 0x0000000b06087224 */ /* 0x000fe400078e0208 */
[----:B------:R-:W-:Y:S02]  /*45e0*/  IMAD R13, R3, R2, R13 ;  /* 0x00000002030d7224 */ /* 0x000fe400078e020d */
[----:B------:R-:W-:Y:S02]  /*45f0*/  IMAD R8, R9, R6, R8 ;  /* 0x0000000609087224 */ /* 0x000fe400078e0208 */
.L_x_86:
[----:B------:R-:W-:Y:S05]  /*4600*/  BRA.U UP1, `(.L_x_87) ;  /* 0x0000000101107547 */ /* 0x000fea000b800000 */
[----:B------:R-:W-:Y:S04]  /*4610*/  MOV R0, UR6 ;  /* 0x0000000600007c02 */ /* 0x000fe80008000f00 */
[----:B------:R-:W-:Y:S04]  /*4620*/  SHF.L.U32 R3, R0, 0x1f, RZ ;  /* 0x0000001f00037819 */ /* 0x000fe800000006ff */
[----:B------:R-:W2:Y:S02]  /*4630*/  SYNCS.PHASECHK.TRANS64.TRYWAIT P0, [UR7+0x78], R3 ;  /* 0x00007803ff0075a7 */ /* 0x000ea40008001107 */
[----:B--2---:R-:W-:Y:S05]  /*4640*/  @!P0 BRA `(.L_x_88) ;  /* 0x00000048002c8947 */ /* 0x004fea0003800000 */
.L_x_87:
[----:B------:R-:W-:Y:S02]  /*4650*/  R2UR UR42, R20 ;  /* 0x00000000142a72ca */ /* 0x000fe400000e0000 */
[----:B------:R-:W-:Y:S02]  /*4660*/  R2UR UR43, R21 ;  /* 0x00000000152b72ca */ /* 0x000fe400000e0000 */
[----:B------:R-:W-:Y:S02]  /*4670*/  ISETP.NE.U32.AND P2, PT, RZ, UR4, PT ;  /* 0x00000004ff007c0c */ /* 0x000fe4000bf45070 */
[----:B------:R-:W-:Y:S02]  /*4680*/  SHF.L.U32 R12, R32, 0x1f, RZ ;  /* 0x0000001f200c7819 */ /* 0x000fe400000006ff */
[----:B------:R-:W-:Y:S05]  /*4690*/  ISETP.NE.AND.EX P2, PT, RZ, UR5, PT, P2 ;  /* 0x00000005ff007c0c */ /* 0x000fea000bf45320 */
[----:B------:R-:W-:Y:S02]  /*46a0*/  USHF.L.U32 UR42, UR42, 0x7, URZ ;  /* 0x000000072a2a7899 */ /* 0x000fe400080006ff */
[----:B------:R-:W-:Y:S01]  /*46b0*/  USHF.L.U32 UR43, UR43, 0x6, URZ ;  /* 0x000000062b2b7899 */ /* 0x000fe200080006ff */
[----:B------:R-:W-:Y:S11]  /*46c0*/  BRA.U !UP4, `(.L_x_89) ;  /* 0x000000010c347547 */ /* 0x000ff6000b800000 */
[----:B------:R-:W-:Y:S01]  /*46d0*/  UPLOP3.LUT UP0, UPT, UPT, UPT, UP3, 0x80, 0x8 ;  /* 0x000000000008789c */ /* 0x000fe20003f0f030 */
[----:B--2---:R-:W-:Y:S02]  /*46e0*/  HFMA2 R0, -RZ, RZ, 0, 5.9604644775390625e-08 ;  /* 0x00000001ff007431 */ /* 0x004fe400000001ff */
[----:B------:R-:W-:Y:S03]  /*46f0*/  IMAD.MOV.U32 R59, RZ, RZ, 0x1 ;  /* 0x00000001ff3b7424 */ /* 0x000fe600078e00ff */
[----:B------:R-:W-:Y:S05]  /*4700*/  PLOP3.LUT P0, PT, PT, PT, UP0, 0x80, 0x8 ;  /* 0x000000000008781c */ /* 0x000fea0003f0f008 */
[----:B------:R-:W2:Y:S01]  /*4710*/  @UP0 LDCU.64 UR10, c[0x0][0x888] ;  /* 0x00011100ff0a07ac */ /* 0x000ea20008000a00 */
[----:B------:R-:W-:Y:S07]  /*4720*/  @UP0 UIMAD UR8, UR36, UR4, URZ ;  /* 0x00000004240802a4 */ /* 0x000fee000f8e02ff */
[----:B------:R-:W-:Y:S01]  /*4730*/  @!P0 PRMT R59, R0, 0x7610, R59 ;  /* 0x00007610003b8816 */ /* 0x000fe2000000003b */
[----:B--2---:R-:W-:Y:S03]  /*4740*/  @UP0 UIMAD.WIDE UR10, UR8, 0x4, UR10 ;  /* 0x00000004080a08a5 */ /* 0x004fe6000f8e020a */
[----:B------:R-:W2:Y:S03]  /*4750*/  @!UP0 LDCU UR8, c[0x0][0x880] ;  /* 0x00011000ff0887ac */ /* 0x000ea60008000800 */
[----:B------:R-:W-:Y:S01]  /*4760*/  IMAD.U32 R10, RZ, RZ, UR10 ;  /* 0x0000000aff0a7e24 */ /* 0x000fe2000f8e00ff */
[----:B------:R-:W-:Y:S05]  /*4770*/  MOV R11, UR11 ;  /* 0x0000000b000b7c02 */ /* 0x000fea0008000f00 */
[----:B------:R4:W5:Y:S02]  /*4780*/  @P0 LDG.E R35, desc[UR46][R10.64] ;  /* 0x0000002e0a230981 */ /* 0x000964000c1e1900 */
[----:B--2-4-:R-:W-:Y:S07]  /*4790*/  @!P0 IMAD.U32 R35, RZ, RZ, UR8 ;  /* 0x00000008ff238e24 */ /* 0x014fee000f8e00ff */
.L_x_89:
[----:B-----5:R-:W-:Y:S01]  /*47a0*/  @!P2 FSETP.EQ.AND P0, PT, R35, RZ, PT ;  /* 0x000000ff2300a20b */ /* 0x020fe20003f02000 */
[----:B------:R-:W-:Y:S01]  /*47b0*/  @!UPT UIADD3 URZ, UPT, UPT, URZ, URZ, URZ ;  /* 0x000000fffffff290 */ /* 0x000fe2000fffe0ff */
[----:B------:R-:W-:Y:S11]  /*47c0*/  @!P2 BRA `(.L_x_90) ;  /* 0x000000000014a947 */ /* 0x000ff60003800000 */
[----:B------:R-:W-:Y:S02]  /*47d0*/  LOP3.LUT P2, RZ, R59, 0xff, RZ, 0xc0, !PT ;  /* 0x000000ff3bff7812 */ /* 0x000fe4000784c0ff */
[----:B------:R-:W-:Y:S04]  /*47e0*/  PLOP3.LUT P0, PT, PT, PT, UP0, 0x80, 0x8 ;  /* 0x000000000008781c */ /* 0x000fe80003f0f008 */
[----:B------:R-:W-:Y:S07]  /*47f0*/  PLOP3.LUT P0, PT, P0, PT, PT, 0x8, 0x80 ;  /* 0x000000000080781c */ /* 0x000fee000070e170 */
[----:B------:R-:W-:Y:S11]  /*4800*/  @P2 FSETP.EQ.AND P0, PT, R35, RZ, PT ;  /* 0x000000ff2300220b */ /* 0x000ff60003f02000 */
[----:B------:R-:W-:Y:S02]  /*4810*/  @!UPT UIADD3 URZ, UPT, UPT, URZ, URZ, URZ ;  /* 0x000000fffffff290 */ /* 0x000fe4000fffe0ff */
.L_x_90:
[----:B------:R-:W4:Y:S01]  /*4820*/  SYNCS.PHASECHK.TRANS64.TRYWAIT P2, [UR7+0x50], R12 ;  /* 0x0000500cff0075a7 */ /* 0x000f220008041107 */
[----:B------:R-:W-:Y:S04]  /*4830*/  ELECT P4, URZ, PT ;  /* 0x0000000000ff782f */ /* 0x000fe80003880000 */
[----:B------:R-:W-:Y:S11]  /*4840*/  PLOP3.LUT P4, PT, P0, P4, PT, 0xf2, 0x2f ;  /* 0x00000000002f781c */ /* 0x000ff60000789e72 */
[----:B------:R-:W-:Y:S02]  /*4850*/  @!UPT UIADD3 URZ, UPT, UPT, URZ, URZ, URZ ;  /* 0x000000fffffff290 */ /* 0x000fe4000fffe0ff */
[----:B-1----:R-:W-:Y:S05]  /*4860*/  @!P4 IADD3 R9, P0, PT, R36, 0x580, RZ ;  /* 0x000005802409c810 */ /* 0x002fea0007f1e0ff */
[----:B--2---:R-:W-:Y:S01]  /*4870*/  @!P4 IMAD.X R0, RZ, RZ, R37, P0 ;  /* 0x000000ffff00c224 */ /* 0x004fe200000e0625 */
[----:B----4-:R-:W-:Y:S07]  /*4880*/  @!P2 BRA `(.L_x_91) ;  /* 0x0000004400b4a947 */ /* 0x010fee0003800000 */
.L_x_179:
[----:B------:R-:W-:Y:S01]  /*4890*/  @!P4 R2UR UR9, R9 ;  /* 0x000000000909c2ca */ /* 0x000fe200000e0000 */
[----:B------:R-:W-:Y:S01]  /*48a0*/  VOTEU.ALL UP1, P4 ;  /* 0x0000000000ff7886 */ /* 0x000fe20002020000 */
[----:B------:R-:W-:Y:S01]  /*48b0*/  @!P4 R2UR UR8, R0 ;  /* 0x000000000008c2ca */ /* 0x000fe200000e0000 */
[----:B------:R-:W-:Y:S01]  /*48c0*/  VOTEU.ALL UP2, P4 ;  /* 0x0000000000ff7886 */ /* 0x000fe20002040000 */
[----:B------:R-:W-:Y:S01]  /*48d0*/  UMOV UR16, 0x0 ;  /* 0x0000000000107882 */ /* 0x000fe20000000000 */
[----:B------:R-:W-:Y:S01]  /*48e0*/  UMOV UR17, 0x10000000 ;  /* 0x1000000000117882 */ /* 0x000fe20000000000 */
[----:B------:R-:W-:Y:S01]  /*48f0*/  @!UP1 UIADD3 UR40, UPT, UPT, UR7, 0x200, URZ ;  /* 0x0000020007289890 */ /* 0x000fe2000fffe0ff */
[----:B------:R-:W-:Y:S01]  /*4900*/  @!P4 IMAD.MOV.U32 R0, RZ, RZ, 0x1000 ;  /* 0x00001000ff00c424 */ /* 0x000fe200078e00ff */
[----:B------:R-:W-:Y:S01]  /*4910*/  UMOV UR44, UR36 ;  /* 0x00000024002c7c82 */ /* 0x000fe20008000000 */
[----:B------:R-:W-:Y:S01]  /*4920*/  @!UP1 UIADD3 UR10, UPT, UPT, UR42, 0x40, URZ ;  /* 0x000000402a0a9890 */ /* 0x000fe2000fffe0ff */
[----:B------:R-:W-:Y:S01]  /*4930*/  @!P4 IADD3 R9, P0, PT, R36, 0x580, RZ ;  /* 0x000005802409c810 */ /* 0x000fe20007f1e0ff */
[----:B------:R-:W-:Y:S01]  /*4940*/  UMOV UR11, UR43 ;  /* 0x0000002b000b7c82 */ /* 0x000fe20008000000 */
[----:B------:R-:W-:Y:S01]  /*4950*/  UMOV UR12, UR36 ;  /* 0x00000024000c7c82 */ /* 0x000fe20008000000 */
[----:B------:R-:W-:Y:S01]  /*4960*/  IMAD.U32 R10, RZ, RZ, UR9 ;  /* 0x00000009ff0a7e24 */ /* 0x000fe2000f8e00ff */
[----:B------:R-:W-:Y:S01]  /*4970*/  UMOV UR9, UR41 ;  /* 0x0000002900097c82 */ /* 0x000fe20008000000 */
[----:B------:R-:W-:Y:S01]  /*4980*/  IMAD.U32 R11, RZ, RZ, UR8 ;  /* 0x00000008ff0b7e24 */ /* 0x000fe2000f8e00ff */
[----:B------:R-:W-:Y:S02]  /*4990*/  @!UP1 UIADD3 UR8, UPT, UPT, UR7, 0xa00, URZ ;  /* 0x00000a0007089890 */ /* 0x000fe4000fffe0ff */
[----:B------:R-:W-:Y:S01]  /*49a0*/  @!P4 R2UR UR18, R10 ;  /* 0x000000000a12c2ca */ /* 0x000fe200000e0000 */
[----:B------:R-:W-:Y:S01]  /*49b0*/  VOTEU.ALL UP1, P4 ;  /* 0x0000000000ff7886 */ /* 0x000fe20002020000 */
[----:B------:R-:W-:Y:S01]  /*49c0*/  @!P4 R2UR UR19, R11 ;  /* 0x000000000b13c2ca */ /* 0x000fe200000e0000 */
[----:B------:R-:W-:Y:S11]  /*49d0*/  UPRMT UR14, UR37, 0x654, UR41 ;  /* 0x00000654250e7896 */ /* 0x000ff60008000029 */
[----:B------:R-:W-:Y:S01]  /*49e0*/  @!UPT UIADD3 URZ, UPT, UPT, URZ, URZ, URZ ;  /* 0x000000fffffff290 */ /* 0x000fe2000fffe0ff */
[----:B------:R2:W-:Y:S01]  /*49f0*/  @!UP2 UTMALDG.3D [UR40], [UR18], desc[UR16] ;  /* 0x000010281200a5b4 */ /* 0x0005e20008011000 */
[----:B------:R2:W-:Y:S01]  /*4a00*/  @!UP1 UTMALDG.3D [UR8], [UR18], desc[UR16] ;  /* 0x00001008120095b4 */ /* 0x0005e20008011000 */
[----:B------:R4:W-:Y:S01]  /*4a10*/  @!P4 SYNCS.ARRIVE.TRANS64.RED.A0TR RZ, [UR7+0x30], R0 ;  /* 0x00003000ffffc9a7 */ /* 0x0009e20008300407 */
[----:B------:R-:W-:Y:S01]  /*4a20*/  SYNCS.ARRIVE.TRANS64.RED.A1T0 RZ, [UR14], RZ ;  /* 0x000000ffffff79a7 */ /* 0x000fe2000810040e */
[----:B----4-:R-:W-:Y:S01]  /*4a30*/  @!P4 IMAD.X R0, RZ, RZ, R37, P0 ;  /* 0x000000ffff00c224 */ /* 0x010fe200000e0625 */
[----:B------:R-:W4:Y:S02]  /*4a40*/  SYNCS.PHASECHK.TRANS64.TRYWAIT P2, [UR7+0x58], R12 ;  /* 0x0000580cff0075a7 */ /* 0x000f240008041107 */
[----:B--2-4-:R-:W-:Y:S05]  /*4a50*/  @!P2 BRA `(.L_x_92) ;  /* 0x000000440058a947 */ /* 0x014fea0003800000 */
.L_x_181:
        /* <DEDUP_REMOVED lines=8> */
[----:B------:R-:W-:Y:S01]  /*4ae0*/  @!UP1 UIADD3 UR32, UPT, UPT, UR7, 0x1200, URZ ;  /* 0x0000120007209890 */ /* 0x000fe2000fffe0ff */
[----:B------:R-:W-:Y:S01]  /*4af0*/  @!P4 IADD3 R21, P0, PT, R36, 0x580, RZ ;  /* 0x000005802415c810 */ /* 0x000fe20007f1e0ff */
[----:B------:R-:W-:Y:S01]  /*4b00*/  UMOV UR35, UR43 ;  /* 0x0000002b00237c82 */ /* 0x000fe20008000000 */
[----:B------:R-:W-:Y:S02]  /*4b10*/  @!UP1 UIADD3 UR10, UPT, UPT, UR42, 0x50, URZ ;  /* 0x000000502a0a9890 */ /* 0x000fe4000fffe0ff */
[----:B------:R-:W-:Y:S01]  /*4b20*/  IMAD.U32 R10, RZ, RZ, UR9 ;  /* 0x00000009ff0a7e24 */ /* 0x000fe2000f8e00ff */
[----:B------:R-:W-:Y:S01]  /*4b30*/  UMOV UR9, UR33 ;  /* 0x0000002100097c82 */ /* 0x000fe20008000000 */
[----:B------:R-:W-:Y:S01]  /*4b40*/  IMAD.U32 R11, RZ, RZ, UR8 ;  /* 0x00000008ff0b7e24 */ /* 0x000fe2000f8e00ff */
[----:B------:R-:W-:Y:S01]  /*4b50*/  @!UP1 UIADD3 UR8, UPT, UPT, UR7, 0x1a00, URZ ;  /* 0x00001a0007089890 */ /* 0x000fe2000fffe0ff */
[----:B------:R-:W-:Y:S01]  /*4b60*/  @!P4 IMAD.X R20, RZ, RZ, R37, P0 ;  /* 0x000000ffff14c224 */ /* 0x000fe200000e0625 */
[----:B------:R-:W-:Y:S01]  /*4b70*/  @!P4 R2UR UR18, R10 ;  /* 0x000000000a12c2ca */ /* 0x000fe200000e0000 */
[----:B------:R-:W-:Y:S01]  /*4b80*/  VOTEU.ALL UP1, P4 ;  /* 0x0000000000ff7886 */ /* 0x000fe20002020000 */
[----:B------:R-:W-:Y:S01]  /*4b90*/  @!P4 R2UR UR19, R11 ;  /* 0x000000000b13c2ca */ /* 0x000fe200000e0000 */
[----:B------:R-:W-:Y:S01]  /*4ba0*/  UMOV UR11, UR43 ;  /* 0x0000002b000b7c82 */ /* 0x000fe20008000000 */
[----:B------:R-:W-:Y:S01]  /*4bb0*/  UMOV UR12, UR36 ;  /* 0x00000024000c7c82 */ /* 0x000fe20008000000 */
[----:B------:R-:W-:Y:S10]  /*4bc0*/  UPRMT UR14, UR37, 0x654, UR33 ;  /* 0x00000654250e7896 */ /* 0x000ff40008000021 */
[----:B------:R2:W-:Y:S01]  /*4bd0*/  @!UP2 UTMALDG.3D [UR32], [UR18], desc[UR16] ;  /* 0x000010201200a5b4 */ /* 0x0005e20008011000 */
[----:B------:R2:W-:Y:S01]  /*4be0*/  @!UP1 UTMALDG.3D [UR8], [UR18], desc[UR16] ;  /* 0x00001008120095b4 */ /* 0x0005e20008011000 */
[----:B------:R2:W-:Y:S01]  /*4bf0*/  @!P4 SYNCS.ARRIVE.TRANS64.RED.A0TR RZ, [UR7+0x38], R0 ;  /* 0x00003800ffffc9a7 */ /* 0x0005e20008300407 */
[----:B------:R-:W-:Y:S01]  /*4c00*/  SYNCS.ARRIVE.TRANS64.RED.A1T0 RZ, [UR14], RZ ;  /* 0x000000ffffff79a7 */ /* 0x000fe2000810040e */
[----:B------:R-:W4:Y:S02]  /*4c10*/  SYNCS.PHASECHK.TRANS64.TRYWAIT P2, [UR7+0x60], R12 ;  /* 0x0000600cff0075a7 */ /* 0x000f240008041107 */
[----:B--2-4-:R-:W-:Y:S05]  /*4c20*/  @!P2 BRA `(.L_x_93) ;  /* 0x0000004000fca947 */ /* 0x014fea0003800000 */
.L_x_183:
[----:B------:R-:W2:Y:S01]  /*4c30*/  LDC.64 R14, c[0x0][0xb10] ;  /* 0x0002c400ff0e7b82 */ /* 0x000ea20000000a00 */
[----:B------:R-:W-:Y:S01]  /*4c40*/  @!P4 R2UR UR9, R21 ;  /* 0x000000001509c2ca */ /* 0x000fe200000e0000 */
[----:B------:R-:W-:Y:S01]  /*4c50*/  VOTEU.ALL UP1, P4 ;  /* 0x0000000000ff7886 */ /* 0x000fe20002020000 */
[----:B------:R-:W-:Y:S01]  /*4c60*/  @!P4 R2UR UR8, R20 ;  /* 0x000000001408c2ca */ /* 0x000fe200000e0000 */
[----:B------:R-:W-:Y:S01]  /*4c70*/  VOTEU.ALL UP2, P4 ;  /* 0x0000000000ff7886 */ /* 0x000fe20002040000 */
[----:B------:R-:W-:Y:S03]  /*4c80*/  UMOV UR16, 0x0 ;  /* 0x0000000000107882 */ /* 0x000fe60000000000 */
[----:B------:R-:W4:Y:S01]  /*4c90*/  LDC.64 R10, c[0x0][0xb18] ;  /* 0x0002c600ff0a7b82 */ /* 0x000f220000000a00 */
[----:B------:R-:W-:Y:S01]  /*4ca0*/  @!UP1 UIADD3 UR26, UPT, UPT, UR42, 0x20, URZ ;  /* 0x000000202a1a9890 */ /* 0x000fe2000fffe0ff */
[----:B------:R-:W-:Y:S01]  /*4cb0*/  @P3 SHF.R.U32.HI R24, RZ, 0x10, R29 ;  /* 0x00000010ff183819 */ /* 0x000fe2000001161d */
[----:B------:R-:W-:Y:S01]  /*4cc0*/  @!UP1 UIADD3 UR24, UPT, UPT, UR7, 0x2200, URZ ;  /* 0x0000220007189890 */ /* 0x000fe2000fffe0ff */
[----:B------:R-:W-:Y:S01]  /*4cd0*/  VIADD R27, R27, 0x1 ;  /* 0x000000011b1b7836 */ /* 0x000fe20000000000 */
[----:B------:R-:W-:Y:S03]  /*4ce0*/  UMOV UR17, 0x10000000 ;  /* 0x1000000000117882 */ /* 0x000fe60000000000 */
[----:B------:R-:W5:Y:S01]  /*4cf0*/  @!P1 LDC R0, c[0x0][0xb20] ;  /* 0x0002c800ff009b82 */ /* 0x000f620000000800 */
[----:B------:R-:W-:Y:S01]  /*4d00*/  UMOV UR27, UR43 ;  /* 0x0000002b001b7c82 */ /* 0x000fe20008000000 */
[----:B------:R-:W-:Y:S01]  /*4d10*/  IMAD.U32 R20, RZ, RZ, UR9 ;  /* 0x00000009ff147e24 */ /* 0x000fe2000f8e00ff */
[----:B------:R-:W-:Y:S05]  /*4d20*/  UMOV UR28, UR36 ;  /* 0x00000024001c7c82 */ /* 0x000fea0008000000 */
[----:B-1----:R-:W1:Y:S01]  /*4d30*/  @!P1 LDC R3, c[0x0][0xb0c] ;  /* 0x0002c300ff039b82 */ /* 0x002e620000000800 */
[----:B------:R-:W-:Y:S01]  /*4d40*/  IMAD.U32 R21, RZ, RZ, UR8 ;  /* 0x00000008ff157e24 */ /* 0x000fe2000f8e00ff */
[----:B------:R-:W-:Y:S01]  /*4d50*/  @!UP1 UIADD3 UR10, UPT, UPT, UR42, 0x60, URZ ;  /* 0x000000602a0a9890 */ /* 0x000fe2000fffe0ff */
[----:B------:R-:W-:Y:S01]  /*4d60*/  @!P4 R2UR UR18, R20 ;  /* 0x000000001412c2ca */ /* 0x000fe200000e0000 */
[----:B------:R-:W-:Y:S01]  /*4d70*/  @!UP1 UIADD3 UR8, UPT, UPT, UR7, 0x2a00, URZ ;  /* 0x00002a0007089890 */ /* 0x000fe2000fffe0ff */
[----:B------:R-:W-:Y:S01]  /*4d80*/  @!P4 IMAD.MOV.U32 R20, RZ, RZ, 0x1000 ;  /* 0x00001000ff14c424 */ /* 0x000fe200078e00ff */
[----:B------:R-:W-:Y:S01]  /*4d90*/  @!P4 R2UR UR19, R21 ;  /* 0x000000001513c2ca */ /* 0x000fe200000e0000 */
[----:B------:R-:W-:Y:S01]  /*4da0*/  VOTEU.ALL UP1, P4 ;  /* 0x0000000000ff7886 */ /* 0x000fe20002020000 */
[----:B------:R-:W-:Y:S01]  /*4db0*/  UMOV UR9, UR25 ;  /* 0x0000001900097c82 */ /* 0x000fe20008000000 */
[----:B------:R-:W-:Y:S01]  /*4dc0*/  UMOV UR11, UR43 ;  /* 0x0000002b000b7c82 */ /* 0x000fe20008000000 */
[----:B------:R-:W-:Y:S01]  /*4dd0*/  UMOV UR12, UR36 ;  /* 0x00000024000c7c82 */ /* 0x000fe20008000000 */
[----:B------:R-:W-:Y:S08]  /*4de0*/  UPRMT UR14, UR37, 0x654, UR25 ;  /* 0x00000654250e7896 */ /* 0x000ff00008000019 */
[----:B------:R1:W-:Y:S02]  /*4df0*/  @!UP2 UTMALDG.3D [UR24], [UR18], desc[UR16] ;  /* 0x000010181200a5b4 */ /* 0x0003e40008011000 */
[----:B-1----:R-:W-:Y:S01]  /*4e00*/  @!P1 ISETP.NE.AND P2, PT, R3, 0x1, PT ;  /* 0x000000010300980c */ /* 0x002fe20003f45270 */
[C---:B--2---:R-:W-:Y:S01]  /*4e10*/  @!P1 IMAD.HI.U32 R14, R13.reuse, R14, RZ ;  /* 0x0000000e0d0e9227 */ /* 0x044fe200078e00ff */
[----:B----4-:R-:W-:Y:S01]  /*4e20*/  @!P1 ISETP.NE.AND P0, PT, R10, 0x1, PT ;  /* 0x000000010a00980c */ /* 0x010fe20003f05270 */
[----:B------:R1:W-:Y:S01]  /*4e30*/  @!UP1 UTMALDG.3D [UR8], [UR18], desc[UR16] ;  /* 0x00001008120095b4 */ /* 0x0003e20008011000 */
[----:B------:R1:W-:Y:S01]  /*4e40*/  @!P4 SYNCS.ARRIVE.TRANS64.RED.A0TR RZ, [UR7+0x40], R20 ;  /* 0x00004014ffffc9a7 */ /* 0x0003e20008300407 */
[C---:B------:R-:W-:Y:S01]  /*4e50*/  @!P1 IMAD.HI.U32 R11, R8.reuse, R11, RZ ;  /* 0x0000000b080b9227 */ /* 0x040fe200078e00ff */
[----:B------:R-:W-:Y:S04]  /*4e60*/  @!P1 SHF.R.U32.HI R14, RZ, R15, R14 ;  /* 0x0000000fff0e9219 */ /* 0x000fe8000001160e */
[----:B-----5:R-:W-:Y:S02]  /*4e70*/  @!P1 SHF.R.U32.HI R9, RZ, R0, R11 ;  /* 0x00000000ff099219 */ /* 0x020fe4000001160b */
[----:B------:R-:W-:Y:S02]  /*4e80*/  @!P1 SEL R14, R13, R14, !P2 ;  /* 0x0000000e0d0e9207 */ /* 0x000fe40005000000 */
[----:B------:R-:W-:Y:S05]  /*4e90*/  @!P1 SEL R9, R8, R9, !P0 ;  /* 0x0000000908099207 */ /* 0x000fea0004000000 */
[----:B------:R-:W-:Y:S01]  /*4ea0*/  @!P1 IMAD.IADD R0, R9, 0x1, -R14 ;  /* 0x0000000109009824 */ /* 0x000fe200078e0a0e */
[----:B------:R-:W-:Y:S01]  /*4eb0*/  SYNCS.ARRIVE.TRANS64.RED.A1T0 RZ, [UR14], RZ ;  /* 0x000000ffffff79a7 */ /* 0x000fe2000810040e */
[----:B------:R-:W-:Y:S02]  /*4ec0*/  @!P1 IMAD.IADD R9, R14, 0x1, -R9 ;  /* 0x000000010e099824 */ /* 0x000fe400078e0a09 */
[----:B------:R-:W-:Y:S02]  /*4ed0*/  @!P1 IMAD R13, R0, R3, R13 ;  /* 0x00000003000d9224 */ /* 0x000fe400078e020d */
[----:B------:R-:W-:Y:S01]  /*4ee0*/  @!P1 IMAD R8, R9, R10, R8 ;  /* 0x0000000a09089224 */ /* 0x000fe200078e0208 */
[----:B------:R-:W2:Y:S02]  /*4ef0*/  SYNCS.PHASECHK.TRANS64.TRYWAIT P5, [UR7+0x68], R12 ;  /* 0x0000680cff0075a7 */ /* 0x000ea400080a1107 */
[----:B-12---:R-:W-:Y:S05]  /*4f00*/  @!P5 BRA `(.L_x_94) ;  /* 0x00000040005cd947 */ /* 0x006fea0003800000 */
.L_x_185:
[----:B-1----:R-:W-:Y:S01]  /*4f10*/  @!P4 IADD3 R3, P0, PT, R36, 0x580, RZ ;  /* 0x000005802403c810 */ /* 0x002fe20007f1e0ff */
[----:B------:R-:W-:Y:S01]  /*4f20*/  VOTEU.ALL UP1, P4 ;  /* 0x0000000000ff7886 */ /* 0x000fe20002020000 */
[----:B------:R-:W-:Y:S01]  /*4f30*/  VOTEU.ALL UP2, P4 ;  /* 0x0000000000ff7886 */ /* 0x000fe20002040000 */
[----:B------:R-:W-:Y:S01]  /*4f40*/  UMOV UR14, 0x0 ;  /* 0x00000000000e7882 */ /* 0x000fe20000000000 */
[----:B------:R-:W-:Y:S01]  /*4f50*/  @!P4 R2UR UR9, R3 ;  /* 0x000000000309c2ca */ /* 0x000fe200000e0000 */
[----:B------:R-:W-:Y:S01]  /*4f60*/  @!P4 IMAD.X R0, RZ, RZ, R37, P0 ;  /* 0x000000ffff00c224 */ /* 0x000fe200000e0625 */
[----:B------:R-:W-:Y:S01]  /*4f70*/  @!UP1 UIADD3 UR17, UPT, UPT, UR7, 0x48, URZ ;  /* 0x0000004807119890 */ /* 0x000fe2000fffe0ff */
[----:B------:R-:W-:Y:S01]  /*4f80*/  ISETP.NE.AND P0, PT, R27, 0x2, PT ;  /* 0x000000021b00780c */ /* 0x000fe20003f05270 */
[----:B------:R-:W-:Y:S01]  /*4f90*/  @!UP1 UIADD3 UR18, UPT, UPT, UR42, 0x30, URZ ;  /* 0x000000302a129890 */ /* 0x000fe2000fffe0ff */
[----:B------:R-:W-:Y:S01]  /*4fa0*/  LOP3.LUT R32, R32, 0x1, RZ, 0x3c, !PT ;  /* 0x0000000120207812 */ /* 0x000fe200078e3cff */
[----:B------:R-:W-:Y:S01]  /*4fb0*/  @!UP1 UIADD3 UR16, UPT, UPT, UR7, 0x3200, URZ ;  /* 0x0000320007109890 */ /* 0x000fe2000fffe0ff */
[----:B------:R-:W-:Y:S01]  /*4fc0*/  @!P4 R2UR UR8, R0 ;  /* 0x000000000008c2ca */ /* 0x000fe200000e0000 */
[----:B------:R-:W-:Y:S01]  /*4fd0*/  UMOV UR15, 0x10000000 ;  /* 0x10000000000f7882 */ /* 0x000fe20000000000 */
[----:B------:R-:W-:Y:S01]  /*4fe0*/  UMOV UR19, UR43 ;  /* 0x0000002b00137c82 */ /* 0x000fe20008000000 */
[----:B------:R-:W-:Y:S01]  /*4ff0*/  UMOV UR20, UR36 ;  /* 0x0000002400147c82 */ /* 0x000fe20008000000 */
[----:B------:R-:W-:Y:S01]  /*5000*/  @!UP1 UIADD3 UR10, UPT, UPT, UR42, 0x70, URZ ;  /* 0x000000702a0a9890 */ /* 0x000fe2000fffe0ff */
[----:B------:R-:W-:Y:S01]  /*5010*/  SEL R0, RZ, 0x1, P0 ;  /* 0x00000001ff007807 */ /* 0x000fe20000000000 */
[----:B------:R-:W-:Y:S01]  /*5020*/  IMAD.U32 R10, RZ, RZ, UR9 ;  /* 0x00000009ff0a7e24 */ /* 0x000fe2000f8e00ff */
[----:B------:R-:W-:Y:S01]  /*5030*/  UMOV UR11, UR43 ;  /* 0x0000002b000b7c82 */ /* 0x000fe20008000000 */
[----:B------:R-:W-:Y:S01]  /*5040*/  UMOV UR12, UR36 ;  /* 0x00000024000c7c82 */ /* 0x000fe20008000000 */
[----:B------:R-:W-:Y:S01]  /*5050*/  UMOV UR9, UR17 ;  /* 0x0000001100097c82 */ /* 0x000fe20008000000 */
[----:B------:R-:W-:Y:S01]  /*5060*/  @P3 R2UR UR36, R24 ;  /* 0x00000000182432ca */ /* 0x000fe200000e0000 */
[----:B------:R-:W-:Y:S01]  /*5070*/  IMAD.IADD R20, R8, 0x1, R58 ;  /* 0x0000000108147824 */ /* 0x000fe200078e023a */
[----:B------:R-:W-:Y:S01]  /*5080*/  @!P4 R2UR UR22, R10 ;  /* 0x000000000a16c2ca */ /* 0x000fe200000e0000 */
[----:B------:R-:W-:Y:S01]  /*5090*/  IMAD.U32 R11, RZ, RZ, UR8 ;  /* 0x00000008ff0b7e24 */ /* 0x000fe2000f8e00ff */
[----:B------:R-:W-:Y:S01]  /*50a0*/  @!UP1 UIADD3 UR8, UPT, UPT, UR7, 0x3a00, URZ ;  /* 0x00003a0007089890 */ /* 0x000fe2000fffe0ff */
[----:B------:R-:W-:Y:S01]  /*50b0*/  LOP3.LUT R25, R25, R0, RZ, 0x3c, !PT ;  /* 0x0000000019197212 */ /* 0x000fe200078e3cff */
[----:B------:R-:W-:Y:S01]  /*50c0*/  VOTEU.ALL UP1, P4 ;  /* 0x0000000000ff7886 */ /* 0x000fe20002020000 */
[----:B------:R-:W-:Y:S01]  /*50d0*/  IMAD.IADD R21, R13, 0x1, R60 ;  /* 0x000000010d157824 */ /* 0x000fe200078e023c */
[----:B------:R-:W-:Y:S02]  /*50e0*/  @!P4 R2UR UR23, R11 ;  /* 0x000000000b17c2ca */ /* 0x000fe400000e0000 */
[----:B------:R-:W-:Y:S11]  /*50f0*/  SEL R27, R27, RZ, P0 ;  /* 0x000000ff1b1b7207 */ /* 0x000ff60000000000 */
[----:B------:R2:W-:Y:S01]  /*5100*/  @!UP2 UTMALDG.3D [UR16], [UR22], desc[UR14] ;  /* 0x00000e101600a5b4 */ /* 0x0005e20008011000 */
[----:B------:R2:W-:Y:S01]  /*5110*/  @!UP1 UTMALDG.3D [UR8], [UR22], desc[UR14] ;  /* 0x00000e08160095b4 */ /* 0x0005e20008011000 */
[----:B------:R2:W-:Y:S01]  /*5120*/  @!P4 SYNCS.ARRIVE.TRANS64.RED.A0TR RZ, [UR7+0x48], R23 ;  /* 0x00004817ffffc9a7 */ /* 0x0005e20008300407 */
[----:B------:R-:W-:Y:S01]  /*5130*/  UPLOP3.LUT UP1, UPT, UPT, UPT, UPT, 0x80, 0x8 ;  /* 0x000000000008789c */ /* 0x000fe20003f2f070 */
[----:B------:R-:W-:Y:S01]  /*5140*/  SYNCS.ARRIVE.TRANS64.RED.A1T0 RZ, [UR13], RZ ;  /* 0x000000ffffff79a7 */ /* 0x000fe2000810040d */
[----:B------:R-:W-:Y:S09]  /*5150*/  @P3 BRA `(.L_x_95) ;  /* 0xfffffff000303947 */ /* 0x000ff2000383ffff */
[----:B------:R-:W-:-:S04]  /*5160*/  SHF.L.U32 R3, R32, 0x1f, RZ ;  /* 0x0000001f20037819 */ /* 0x000fc800000006ff */
[----:B------:R-:W1:Y:S02]  /*5170*/  SYNCS.PHASECHK.TRANS64.TRYWAIT P0, [UR7+0x50], R3 ;  /* 0x00005003ff0075a7 */ /* 0x000e640008001107 */
[----:B-1----:R-:W-:Y:S05]  /*5180*/  @!P0 BRA `(.L_x_96) ;  /* 0x0000003c00d48947 */ /* 0x002fea0003800000 */
.L_x_187:
[----:B------:R-:W4:Y:S02]  /*5190*/  SYNCS.PHASECHK.TRANS64.TRYWAIT P0, [UR7+0x58], R3 ;  /* 0x00005803ff0075a7 */ /* 0x000f240008001107 */
[----:B----4-:R-:W-:Y:S05]  /*51a0*/  @!P0 BRA `(.L_x_97) ;  /* 0x0000003c00e48947 */ /* 0x010fea0003800000 */
.L_x_189:
[----:B------:R-:W4:Y:S02]  /*51b0*/  SYNCS.PHASECHK.TRANS64.TRYWAIT P0, [UR7+0x60], R3 ;  /* 0x00006003ff0075a7 */ /* 0x000f240008001107 */
[----:B----4-:R-:W-:Y:S05]  /*51c0*/  @!P0 BRA `(.L_x_98) ;  /* 0x0000003c00f48947 */ /* 0x010fea0003800000 */
.L_x_191:
[----:B-1----:R-:W-:-:S07]  /*51d0*/  MOV R0, UR7 ;  /* 0x0000000700007c02 */ /* 0x002fce0008000f00 */
.L_x_99:
[----:B-1----:R-:W-:-:S04]  /*51e0*/  SHF.L.U32 R3, R32, 0x1f, RZ ;  /* 0x0000001f20037819 */ /* 0x002fc800000006ff */
[----:B------:R1:W4:Y:S03]  /*51f0*/  SYNCS.PHASECHK.TRANS64.TRYWAIT P0, [R0+URZ+0x68], R3 ;  /* 0x00006803000075a7 */ /* 0x00032600080011ff */
[----:B----4-:R-:W-:Y:S05]  /*5200*/  @!P0 NANOSLEEP.SYNCS 0x989680 ;  /* 0x009896800000895d */ /* 0x010fea0003900000 */
[----:B------:R-:W4:Y:S02]  /*5210*/  @!P0 SYNCS.PHASECHK.TRANS64 P0, [R0+URZ+0x68], R3 ;  /* 0x00006803000085a7 */ /* 0x000f2400080010ff */
[----:B--2-4-:R-:W-:Y:S05]  /*5220*/  @P0 EXIT ;  /* 0x000000000000094d */ /* 0x014fea0003800000 */
[----:B------:R-:W-:Y:S05]  /*5230*/  BRA `(.L_x_99) ;  /* 0xfffffffc00e87947 */ /* 0x000fea000383ffff */
.L_x_84:
[----:B------:R-:W-:-:S06]  /*5240*/  UISETP.GE.AND UP1, UPT, UR10, 0x4, UPT ;  /* 0x000000040a00788c */ /* 0x000fcc000bf26270 */
[----:B------:R-:W-:-:S13]  /*5250*/  PLOP3.LUT P0, PT, PT, PT, UP1, 0x80, 0x8 ;  /* 0x000000000008781c */ /* 0x000fda0003f0f018 */
[----:B------:R-:W-:Y:S05]  /*5260*/  @!P0 EXIT ;  /* 0x000000000000894d */ /* 0x000fea0003800000 */
[----:B------:R-:W-:Y:S01]  /*5270*/  BAR.SYNC.DEFER_BLOCKING 0x6, 0xa0 ;  /* 0x0182800000007b1d */ /* 0x000fe20000010000 */
[----:B------:R-:W-:Y:S02]  /*5280*/  IMAD.SHL.U32 R4, R66, 0x200000, RZ ;  /* 0x0020000042047824 */ /* 0x000fe400078e00ff */
[----:B------:R-:W-:Y:S02]  /*5290*/  HFMA2 R71, -RZ, RZ, 0, 5.9604644775390625e-08 ;  /* 0x00000001ff477431 */ /* 0x000fe400000001ff */
[C---:B------:R-:W-:Y:S01]  /*52a0*/  IMAD.SHL.U32 R65, R72.reuse, 0x10, RZ ;  /* 0x0000001048417824 */ /* 0x040fe200078e00ff */
[----:B------:R-:W-:Y:S01]  /*52b0*/  MOV R69, RZ ;  /* 0x000000ff00457202 */ /* 0x000fe20000000f00 */
[----:B------:R-:W-:Y:S01]  /*52c0*/  IMAD.U32 R33, R72, 0x10000, RZ ;  /* 0x0001000048217824 */ /* 0x000fe200078e00ff */
[----:B------:R-:W-:Y:S01]  /*52d0*/  UMOV UR48, 0x400 ;  /* 0x0000040000307882 */ /* 0x000fe20000000000 */
[----:B------:R-:W1:Y:S01]  /*52e0*/  LDC R63, c[0x0][0x370] ;  /* 0x0000dc00ff3f7b82 */ /* 0x000e620000000800 */
[----:B------:R-:W-:Y:S01]  /*52f0*/  ULEA UR48, UR37, UR48, 0x18 ;  /* 0x0000003025307291 */ /* 0x000fe2000f8ec0ff */
[----:B------:R-:W-:Y:S01]  /*5300*/  LOP3.LUT R4, R4, 0x200000, RZ, 0xc0, !PT ;  /* 0x0020000004047812 */ /* 0x000fe200078ec0ff */
[----:B------:R-:W-:Y:S01]  /*5310*/  IMAD.SHL.U32 R64, R72, 0x2, RZ ;  /* 0x0000000248407824 */ /* 0x000fe200078e00ff */
[C---:B------:R-:W-:Y:S01]  /*5320*/  LOP3.LUT R5, R65.reuse, 0x40, RZ, 0xc0, !PT ;  /* 0x0000004041057812 */ /* 0x040fe200078ec0ff */
[----:B------:R-:W-:Y:S01]  /*5330*/  IMAD.SHL.U32 R3, R66, 0x200, RZ ;  /* 0x0000020042037824 */ /* 0x000fe200078e00ff */
[----:B------:R-:W-:Y:S01]  /*5340*/  LOP3.LUT R2, R65, 0x5b0, RZ, 0xc0, !PT ;  /* 0x000005b041027812 */ /* 0x000fe200078ec0ff */
[----:B------:R-:W-:Y:S01]  /*5350*/  UIADD3 UR4, UPT, UPT, UR48, 0x200, URZ ;  /* 0x0000020030047890 */ /* 0x000fe2000fffe0ff */
[----:B------:R-:W2:Y:S01]  /*5360*/  LDC R28, c[0x0][0xb0c] ;  /* 0x0002c300ff1c7b82 */ /* 0x000ea20000000800 */
[----:B------:R-:W-:Y:S01]  /*5370*/  LOP3.LUT R33, R4, 0x400000, R33, 0xf8, !PT ;  /* 0x0040000004217812 */ /* 0x000fe200078ef821 */
[----:B------:R-:W-:Y:S01]  /*5380*/  IMAD.MOV.U32 R30, RZ, RZ, RZ ;  /* 0x000000ffff1e7224 */ /* 0x000fe200078e00ff */
[----:B------:R-:W-:Y:S01]  /*5390*/  LOP3.LUT R64, R5, 0x8, R64, 0xf8, !PT ;  /* 0x0000000805407812 */ /* 0x000fe200078ef840 */
[----:B------:R-:W-:Y:S01]  /*53a0*/  IMAD.MOV.U32 R70, RZ, RZ, RZ ;  /* 0x000000ffff467224 */ /* 0x000fe200078e00ff */
[----:B------:R-:W-:Y:S01]  /*53b0*/  LOP3.LUT R3, R2, 0x200, R3, 0xf8, !PT ;  /* 0x0000020002037812 */ /* 0x000fe200078ef803 */
[----:B------:R-:W-:Y:S01]  /*53c0*/  IMAD.MOV.U32 R76, RZ, RZ, RZ ;  /* 0x000000ffff4c7224 */ /* 0x000fe200078e00ff */
[----:B------:R-:W-:Y:S01]  /*53d0*/  LOP3.LUT P0, RZ, R65, 0x40, RZ, 0xc0, !PT ;  /* 0x0000004041ff7812 */ /* 0x000fe2000780c0ff */
[----:B------:R-:W3:Y:S01]  /*53e0*/  LDC R61, c[0x0][0xb20] ;  /* 0x0002c800ff3d7b82 */ /* 0x000ee20000000800 */
[----:B------:R-:W4:Y:S01]  /*53f0*/  LDS R0, [UR48+0x130] ;  /* 0x00013030ff007984 */ /* 0x000f220008000800 */
[----:B------:R-:W-:Y:S01]  /*5400*/  LOP3.LUT R64, R3, R64, RZ, 0xfc, !PT ;  /* 0x0000004003407212 */ /* 0x000fe200078efcff */
[----:B------:R-:W-:Y:S01]  /*5410*/  IMAD.U32 R67, RZ, RZ, UR4 ;  /* 0x00000004ff437e24 */ /* 0x000fe2000f8e00ff */
[----:B------:R-:W-:Y:S01]  /*5420*/  LOP3.LUT R72, R72, 0x60, RZ, 0xc0, !PT ;  /* 0x0000006048487812 */ /* 0x000fe200078ec0ff */
[----:B------:R-:W1:Y:S03]  /*5430*/  LDCU.64 UR52, c[0x0][0x348] ;  /* 0x00006900ff3477ac */ /* 0x000e660008000a00 */
[----:B------:R-:W1:Y:S01]  /*5440*/  LDC R27, c[0x0][0xb30] ;  /* 0x0002cc00ff1b7b82 */ /* 0x000e620000000800 */
[----:B------:R-:W1:Y:S01]  /*5450*/  LDCU.64 UR38, c[0x0][0x888] ;  /* 0x00011100ff2677ac */ /* 0x000e620008000a00 */
[----:B------:R-:W1:Y:S06]  /*5460*/  LDCU.64 UR44, c[0x0][0x890] ;  /* 0x00011200ff2c77ac */ /* 0x000e6c0008000a00 */
[----:B------:R-:W1:Y:S01]  /*5470*/  LDC.64 R56, c[0x0][0xb10] ;  /* 0x0002c400ff387b82 */ /* 0x000e620000000a00 */
[----:B------:R-:W-:Y:S01]  /*5480*/  UMOV UR49, URZ ;  /* 0x000000ff00317c82 */ /* 0x000fe20008000000 */
[----:B------:R-:W-:-:S06]  /*5490*/  UMOV UR51, URZ ;  /* 0x000000ff00337c82 */ /* 0x000fcc0008000000 */
[----:B------:R-:W1:Y:S08]  /*54a0*/  LDC.64 R24, c[0x0][0xb18] ;  /* 0x0002c600ff187b82 */ /* 0x000e700000000a00 */
[----:B------:R-:W1:Y:S08]  /*54b0*/  LDC.64 R22, c[0x0][0xb28] ;  /* 0x0002ca00ff167b82 */ /* 0x000e700000000a00 */
[----:B------:R-:W1:Y:S01]  /*54c0*/  LDC.64 R54, c[0x0][0x8b0] ;  /* 0x00022c00ff367b82 */ /* 0x000e620000000a00 */
[----:B----4-:R-:W-:Y:S01]  /*54d0*/  IMAD.IADD R33, R0, 0x1, R33 ;  /* 0x0000000100217824 */ /* 0x010fe200078e0221 */
[----:B------:R-:W-:-:S06]  /*54e0*/  P2R R0, PR, RZ, 0x1 ;  /* 0x00000001ff007803 */ /* 0x000fcc0000000000 */
[----:B------:R-:W4:Y:S08]  /*54f0*/  LDC.64 R52, c[0x0][0x8a8] ;  /* 0x00022a00ff347b82 */ /* 0x000f300000000a00 */
[----:B--23--:R-:W1:Y:S02]  /*5500*/  LDC R62, c[0x0][0x374] ;  /* 0x0000dd00ff3e7b82 */ /* 0x00ce640000000800 */
.L_x_143:
[C---:B------:R-:W-:Y:S02]  /*5510*/  LEA R0, R76.reuse, UR48, 0x3 ;  /* 0x000000304c007c11 */ /* 0x040fe4000f8e18ff */
[----:B------:R-:W-:Y:S02]  /*5520*/  SHF.L.U32 R3, R69, 0x1f, RZ ;  /* 0x0000001f45037819 */ /* 0x000fe400000006ff */
[----:B------:R-:W-:Y:S02]  /*5530*/  LEA R16, R76, UR48, 0x4 ;  /* 0x000000304c107c11 */ /* 0x000fe4000f8e20ff */
[----:B--2---:R-:W2:Y:S02]  /*5540*/  SYNCS.PHASECHK.TRANS64.TRYWAIT P0, [R0+URZ+0x80], R3 ;  /* 0x00008003000075a7 */ /* 0x004ea400080011ff */
[----:B--2---:R-:W-:Y:S05]  /*5550*/  @!P0 BRA `(.L_x_100) ;  /* 0x0000003c00288947 */ /* 0x004fea0003800000 */
.L_x_192:
[----:B------:R-:W3:Y:S01]  /*5560*/  LDC.64 R12, c[0x0][0xb10] ;  /* 0x0002c400ff0c7b82 */ /* 0x000ee20000000a00 */
[----:B------:R-:W4:Y:S01]  /*5570*/  LDS.128 R16, [R16+0x110] ;  /* 0x0001100010107984 */ /* 0x000f220000000c00 */
[----:B-1----:R-:W-:Y:S01]  /*5580*/  ISETP.NE.AND P1, PT, R27, 0x1, PT ;  /* 0x000000011b00780c */ /* 0x002fe20003f25270 */
[----:B--2---:R-:W-:Y:S01]  /*5590*/  VIADD R0, R0, 0x90 ;  /* 0x0000009000007836 */ /* 0x004fe20000000000 */
[----:B------:R-:W-:Y:S04]  /*55a0*/  ISETP.GE.AND P0, PT, R26, 0x1, PT ;  /* 0x000000011a00780c */ /* 0x000fe80003f06270 */
[----:B------:R-:W1:Y:S01]  /*55b0*/  LDC.64 R10, c[0x0][0xb18] ;  /* 0x0002c600ff0a7b82 */ /* 0x000e620000000a00 */
[----:B------:R-:W-:Y:S01]  /*55c0*/  PRMT R0, RZ, 0x654, R0 ;  /* 0x00000654ff007816 */ /* 0x000fe20000000000 */
[----:B------:R-:W-:Y:S01]  /*55d0*/  @!PT LDS RZ, [RZ] ;  /* 0x00000000fffff984 */ /* 0x000fe20000000800 */
[----:B------:R-:W-:Y:S01]  /*55e0*/  @!PT LDS RZ, [RZ] ;  /* 0x00000000fffff984 */ /* 0x000fe20000000800 */
[----:B------:R-:W-:Y:S01]  /*55f0*/  @!PT LDS RZ, [RZ] ;  /* 0x00000000fffff984 */ /* 0x000fe20000000800 */
[----:B------:R-:W-:Y:S01]  /*5600*/  @!PT LDS RZ, [RZ] ;  /* 0x00000000fffff984 */ /* 0x000fe20000000800 */
[----:B------:R2:W-:Y:S06]  /*5610*/  MEMBAR.ALL.CTA ;  /* 0x0000000000007992 */ /* 0x0005ec0000008000 */
[----:B--2---:R-:W2:Y:S01]  /*5620*/  FENCE.VIEW.ASYNC.S ;  /* 0x00000000000073c6 */ /* 0x004ea20000000000 */
[----:B------:R-:W1:Y:S08]  /*5630*/  @!P1 LDC R14, c[0x0][0xb20] ;  /* 0x0002c800ff0e9b82 */ /* 0x000e700000000800 */
[----:B------:R-:W1:Y:S01]  /*5640*/  @!P1 LDC R9, c[0x0][0xb0c] ;  /* 0x0002c300ff099b82 */ /* 0x000e620000000800 */
[----:B--2---:R2:W-:Y:S01]  /*5650*/  SYNCS.ARRIVE.TRANS64.RED.A1T0 RZ, [R0+URZ], RZ ;  /* 0x000000ff00ff79a7 */ /* 0x0045e200081004ff */
[----:B----4-:R-:W-:Y:S04]  /*5660*/  LOP3.LUT P4, RZ, R18, 0x1, RZ, 0xc0, !PT ;  /* 0x0000000112ff7812 */ /* 0x010fe8000788c0ff */
[----:B------:R-:W-:Y:S09]  /*5670*/  P2R R73, PR, RZ, 0x10 ;  /* 0x00000010ff497803 */ /* 0x000ff20000000000 */
[----:B------:R-:W-:Y:S02]  /*5680*/  @P4 MOV R31, R16 ;  /* 0x00000010001f4202 */ /* 0x000fe40000000f00 */
[----:B------:R-:W-:Y:S01]  /*5690*/  @P4 LOP3.LUT R29, R17, 0xffff, RZ, 0xc0, !PT ;  /* 0x0000ffff111d4812 */ /* 0x000fe200078ec0ff */
[----:B--23--:R-:W-:Y:S06]  /*56a0*/  @!P0 BRA `(.L_x_101) ;  /* 0x0000000000a48947 */ /* 0x00cfec0003800000 */
[----:B------:R-:W-:Y:S01]  /*56b0*/  IMAD.HI.U32 R36, R62, R25, RZ ;  /* 0x000000193e247227 */ /* 0x000fe200078e00ff */
[----:B------:R-:W-:Y:S02]  /*56c0*/  ISETP.NE.AND P0, PT, R24, 0x1, PT ;  /* 0x000000011800780c */ /* 0x000fe40003f05270 */
[----:B------:R-:W-:Y:S01]  /*56d0*/  ISETP.NE.AND P2, PT, R26, 0x1, PT ;  /* 0x000000011a00780c */ /* 0x000fe20003f45270 */
[-C--:B------:R-:W-:Y:S01]  /*56e0*/  IMAD.HI.U32 R34, R63, R56.reuse, RZ ;  /* 0x000000383f227227 */ /* 0x080fe200078e00ff */
[----:B------:R-:W-:Y:S02]  /*56f0*/  SHF.R.U32.HI R37, RZ, R61, R36 ;  /* 0x0000003dff257219 */ /* 0x000fe40000011624 */
[----:B------:R-:W-:Y:S01]  /*5700*/  ISETP.NE.AND P3, PT, R28, 0x1, PT ;  /* 0x000000011c00780c */ /* 0x000fe20003f65270 */
[----:B------:R-:W-:Y:S01]  /*5710*/  IMAD.HI.U32 R40, R29, R25, RZ ;  /* 0x000000191d287227 */ /* 0x000fe200078e00ff */
[----:B------:R-:W-:Y:S02]  /*5720*/  SHF.R.U32.HI R34, RZ, R57, R34 ;  /* 0x00000039ff227219 */ /* 0x000fe40000011622 */
[----:B------:R-:W-:Y:S01]  /*5730*/  SEL R3, R62, R37, !P0 ;  /* 0x000000253e037207 */ /* 0x000fe20004000000 */
[----:B------:R-:W-:Y:S01]  /*5740*/  IMAD.HI.U32 R38, R31, R56, RZ ;  /* 0x000000381f267227 */ /* 0x000fe200078e00ff */
[----:B------:R-:W-:Y:S03]  /*5750*/  SEL R7, R63, R34, !P3 ;  /* 0x000000223f077207 */ /* 0x000fe60005800000 */
[-C--:B------:R-:W-:Y:S01]  /*5760*/  IMAD.HI.U32 R34, R3, R22.reuse, RZ ;  /* 0x0000001603227227 */ /* 0x080fe200078e00ff */
[----:B------:R-:W-:Y:S03]  /*5770*/  SHF.R.U32.HI R38, RZ, R57, R38 ;  /* 0x00000039ff267219 */ /* 0x000fe60000011626 */
[----:B------:R-:W-:Y:S01]  /*5780*/  IMAD.HI.U32 R36, R7, R22, RZ ;  /* 0x0000001607247227 */ /* 0x000fe200078e00ff */
[----:B------:R-:W-:Y:S02]  /*5790*/  @P2 SHF.R.U32.HI R3, RZ, R23, R34 ;  /* 0x00000017ff032219 */ /* 0x000fe40000011622 */
[----:B------:R-:W-:Y:S02]  /*57a0*/  SHF.R.U32.HI R34, RZ, R61, R40 ;  /* 0x0000003dff227219 */ /* 0x000fe40000011628 */
[----:B------:R-:W-:Y:S01]  /*57b0*/  @P2 SHF.R.U32.HI R7, RZ, R23, R36 ;  /* 0x00000017ff072219 */ /* 0x000fe20000011624 */
[C---:B------:R-:W-:Y:S01]  /*57c0*/  IMAD R2, R26.reuse, R3, RZ ;  /* 0x000000031a027224 */ /* 0x040fe200078e02ff */
[----:B------:R-:W-:Y:S02]  /*57d0*/  SEL R5, R29, R34, !P0 ;  /* 0x000000221d057207 */ /* 0x000fe40004000000 */
[----:B------:R-:W-:Y:S01]  /*57e0*/  SEL R3, R31, R38, !P3 ;  /* 0x000000261f037207 */ /* 0x000fe20005800000 */
[----:B------:R-:W-:Y:S01]  /*57f0*/  IMAD R4, R26, R7, RZ ;  /* 0x000000071a047224 */ /* 0x000fe200078e02ff */
[C---:B------:R-:W-:Y:S01]  /*5800*/  ISETP.GE.AND P0, PT, R5.reuse, R2, PT ;  /* 0x000000020500720c */ /* 0x040fe20003f06270 */
[----:B------:R-:W-:Y:S03]  /*5810*/  IMAD.HI.U32 R6, R5, R22, RZ ;  /* 0x0000001605067227 */ /* 0x000fe600078e00ff */
[----:B------:R-:W-:Y:S01]  /*5820*/  ISETP.GE.OR P0, PT, R3, R4, P0 ;  /* 0x000000040300720c */ /* 0x000fe20000706670 */
[----:B------:R-:W-:Y:S01]  /*5830*/  IMAD.MOV R4, RZ, RZ, -R3 ;  /* 0x000000ffff047224 */ /* 0x000fe200078e0a03 */
[-C--:B------:R-:W-:Y:S03]  /*5840*/  SHF.R.U32.HI R6, RZ, R23.reuse, R6 ;  /* 0x00000017ff067219 */ /* 0x080fe60000011606 */
[----:B------:R-:W-:Y:S01]  /*5850*/  IMAD R31, R28, R4, R31 ;  /* 0x000000041c1f7224 */ /* 0x000fe200078e021f */
[----:B------:R-:W-:Y:S05]  /*5860*/  SEL R15, R5, R6, !P2 ;  /* 0x00000006050f7207 */ /* 0x000fea0005000000 */
[----:B------:R-:W-:Y:S02]  /*5870*/  IMAD.MOV R6, RZ, RZ, -R15 ;  /* 0x000000ffff067224 */ /* 0x000fe400078e0a0f */
[C---:B------:R-:W-:Y:S04]  /*5880*/  @!P0 IMAD.HI.U32 R2, R3.reuse, R22, RZ ;  /* 0x0000001603028227 */ /* 0x040fe800078e00ff */
[----:B------:R-:W-:Y:S01]  /*5890*/  IMAD R6, R26, R6, R5 ;  /* 0x000000061a067224 */ /* 0x000fe200078e0205 */
[----:B------:R-:W-:Y:S04]  /*58a0*/  @!P0 SHF.R.U32.HI R2, RZ, R23, R2 ;  /* 0x00000017ff028219 */ /* 0x000fe80000011602 */
[----:B------:R-:W-:Y:S02]  /*58b0*/  @!P0 SEL R0, R3, R2, !P2 ;  /* 0x0000000203008207 */ /* 0x000fe40005000000 */
[----:B------:R-:W-:Y:S02]  /*58c0*/  IADD3 R2, PT, PT, -R5, RZ, RZ ;  /* 0x000000ff05027210 */ /* 0x000fe40007ffe1ff */
[----:B------:R-:W-:Y:S01]  /*58d0*/  @!P0 IADD3 R8, PT, PT, R15, -R0, RZ ;  /* 0x800000000f088210 */ /* 0x000fe20007ffe0ff */
[----:B------:R-:W-:Y:S02]  /*58e0*/  @!P0 IMAD R0, R7, R6, R0 ;  /* 0x0000000607008224 */ /* 0x000fe400078e0200 */
[----:B------:R-:W-:Y:S02]  /*58f0*/  IMAD R29, R24, R2, R29 ;  /* 0x00000002181d7224 */ /* 0x000fe400078e021d */
[----:B------:R-:W-:Y:S02]  /*5900*/  @!P0 IMAD R5, R8, R26, R3 ;  /* 0x0000001a08058224 */ /* 0x000fe400078e0203 */
[----:B------:R-:W-:Y:S04]  /*5910*/  @!P0 IMAD.MOV.U32 R3, RZ, RZ, R0 ;  /* 0x000000ffff038224 */ /* 0x000fe800078e0000 */
[----:B------:R-:W-:Y:S02]  /*5920*/  IMAD R31, R3, R28, R31 ;  /* 0x0000001c031f7224 */ /* 0x000fe400078e021f */
[----:B------:R-:W-:Y:S07]  /*5930*/  IMAD R29, R5, R24, R29 ;  /* 0x00000018051d7224 */ /* 0x000fee00078e021d */
.L_x_101:
[----:B-1----:R-:W-:Y:S01]  /*5940*/  @!P1 ISETP.NE.AND P0, PT, R10, 0x1, PT ;  /* 0x000000010a00980c */ /* 0x002fe20003f05270 */
[----:B------:R-:W-:Y:S01]  /*5950*/  @!P1 IMAD.HI.U32 R3, R29, R11, RZ ;  /* 0x0000000b1d039227 */ /* 0x000fe200078e00ff */
[----:B------:R-:W-:Y:S01]  /*5960*/  R2UR UR42, R21 ;  /* 0x00000000152a72ca */ /* 0x000fe200000e0000 */
[----:B------:R-:W-:Y:S01]  /*5970*/  BSSY.RECONVERGENT B6, `(.L_x_102) ;  /* 0x0000031000067945 */ /* 0x000fe20003800200 */
[----:B------:R-:W-:Y:S01]  /*5980*/  R2UR UR41, R20 ;  /* 0x00000000142972ca */ /* 0x000fe200000e0000 */
[----:B------:R-:W-:Y:S01]  /*5990*/  @!P1 IMAD.HI.U32 R0, R31, R12, RZ ;  /* 0x0000000c1f009227 */ /* 0x000fe200078e00ff */
[----:B------:R-:W-:Y:S02]  /*59a0*/  @!P1 SHF.R.U32.HI R2, RZ, R14, R3 ;  /* 0x0000000eff029219 */ /* 0x000fe40000011603 */
[----:B------:R-:W-:Y:S01]  /*59b0*/  @!P1 ISETP.NE.AND P2, PT, R9, 0x1, PT ;  /* 0x000000010900980c */ /* 0x000fe20003f45270 */
[----:B------:R-:W-:Y:S01]  /*59c0*/  VIADD R76, R76, 0x1 ;  /* 0x000000014c4c7836 */ /* 0x000fe20000000000 */
[----:B------:R-:W-:Y:S02]  /*59d0*/  @!P1 SEL R2, R29, R2, !P0 ;  /* 0x000000021d029207 */ /* 0x000fe40004000000 */
[----:B------:R-:W-:Y:S02]  /*59e0*/  @!P1 SHF.R.U32.HI R0, RZ, R13, R0 ;  /* 0x0000000dff009219 */ /* 0x000fe40000011600 */
[----:B------:R-:W-:Y:S01]  /*59f0*/  LOP3.LUT P0, RZ, R67, 0x90, RZ, 0xc0, !PT ;  /* 0x0000009043ff7812 */ /* 0x000fe2000780c0ff */
[----:B------:R-:W-:Y:S01]  /*5a00*/  USHF.L.U32 UR42, UR42, 0x6, URZ ;  /* 0x000000062a2a7899 */ /* 0x000fe200080006ff */
[----:B------:R-:W-:Y:S01]  /*5a10*/  @!P1 SEL R3, R31, R0, !P2 ;  /* 0x000000001f039207 */ /* 0x000fe20005000000 */
[----:B------:R-:W-:Y:S01]  /*5a20*/  USHF.L.U32 UR41, UR41, 0x7, URZ ;  /* 0x0000000729297899 */ /* 0x000fe200080006ff */
[----:B------:R-:W-:Y:S03]  /*5a30*/  @P4 SHF.R.U32.HI R68, RZ, 0x10, R17 ;  /* 0x00000010ff444819 */ /* 0x000fe60000011611 */
[----:B------:R-:W-:Y:S02]  /*5a40*/  @!P1 IMAD.IADD R0, R2, 0x1, -R3 ;  /* 0x0000000102009824 */ /* 0x000fe400078e0a03 */
[----:B------:R-:W-:Y:S02]  /*5a50*/  @!P1 IMAD.IADD R2, R3, 0x1, -R2 ;  /* 0x0000000103029824 */ /* 0x000fe400078e0a02 */
[----:B------:R-:W-:Y:S02]  /*5a60*/  @!P1 IMAD R31, R0, R9, R31 ;  /* 0x00000009001f9224 */ /* 0x000fe400078e021f */
[----:B------:R-:W-:Y:S01]  /*5a70*/  @!P1 IMAD R29, R2, R10, R29 ;  /* 0x0000000a021d9224 */ /* 0x000fe200078e021d */
[----:B------:R-:W-:Y:S06]  /*5a80*/  @!P0 BRA `(.L_x_103) ;  /* 0x00000000007c8947 */ /* 0x000fec0003800000 */
[----:B------:R-:W1:Y:S01]  /*5a90*/  LDCU.64 UR8, c[0x4][0x80] ;  /* 0x01001000ff0877ac */ /* 0x000e620008000a00 */
[----:B------:R-:W-:Y:S01]  /*5aa0*/  MOV R2, 0x0 ;  /* 0x0000000000027802 */ /* 0x000fe20000000f00 */
[----:B------:R-:W-:Y:S02]  /*5ab0*/  HFMA2 R12, -RZ, RZ, 0, 5.9604644775390625e-08 ;  /* 0x00000001ff0c7431 */ /* 0x000fe400000001ff */
[----:B------:R-:W-:Y:S01]  /*5ac0*/  IMAD.MOV.U32 R8, RZ, RZ, 0x70 ;  /* 0x00000070ff087424 */ /* 0x000fe200078e00ff */
[----:B------:R2:W3:Y:S01]  /*5ad0*/  LDC.64 R14, c[0x4][R2] ;  /* 0x01000000020e7b82 */ /* 0x0004e20000000a00 */
[----:B------:R-:W4:Y:S01]  /*5ae0*/  LDCU.64 UR6, c[0x4][0x88] ;  /* 0x01001100ff0677ac */ /* 0x000f220008000a00 */
[----:B------:R-:W-:Y:S01]  /*5af0*/  IMAD.MOV.U32 R13, RZ, RZ, RZ ;  /* 0x000000ffff0d7224 */ /* 0x000fe200078e00ff */
[----:B------:R-:W2:Y:S01]  /*5b00*/  LDCU.64 UR4, c[0x4][0x8] ;  /* 0x01000100ff0477ac */ /* 0x000ea20008000a00 */
[----:B-1----:R-:W-:Y:S01]  /*5b10*/  MOV R5, UR9 ;  /* 0x0000000900057c02 */ /* 0x002fe20008000f00 */
[----:B------:R-:W-:Y:S01]  /*5b20*/  IMAD.U32 R4, RZ, RZ, UR8 ;  /* 0x00000008ff047e24 */ /* 0x000fe2000f8e00ff */
[----:B----4-:R-:W-:Y:S01]  /*5b30*/  MOV R7, UR7 ;  /* 0x0000000700077c02 */ /* 0x010fe20008000f00 */
[----:B------:R-:W-:Y:S01]  /*5b40*/  IMAD.U32 R6, RZ, RZ, UR6 ;  /* 0x00000006ff067e24 */ /* 0x000fe2000f8e00ff */
[----:B--2---:R-:W-:Y:S01]  /*5b50*/  MOV R11, UR5 ;  /* 0x00000005000b7c02 */ /* 0x004fe20008000f00 */
[----:B------:R-:W-:Y:S02]  /*5b60*/  IMAD.U32 R10, RZ, RZ, UR4 ;  /* 0x00000004ff0a7e24 */ /* 0x000fe4000f8e00ff */
[----:B------:R-:W-:Y:S07]  /*5b70*/  LEPC R20, `(.L_x_104) ;  /* 0x000000001014794e */ /* 0x000fee0000000000 */
[----:B---3-5:R-:W-:Y:S05]  /*5b80*/  CALL.ABS.NOINC R14 ;  /* 0x000000000e007343 */ /* 0x028fea0003c00000 */
.L_x_104:
[----:B------:R-:W1:Y:S01]  /*5b90*/  LDCU.64 UR8, c[0x4][0x80] ;  /* 0x01001000ff0877ac */ /* 0x000e620008000a00 */
[----:B------:R-:W2:Y:S01]  /*5ba0*/  LDC.64 R2, c[0x4][R2] ;  /* 0x0100000002027b82 */ /* 0x000ea20000000a00 */
[----:B------:R-:W-:Y:S02]  /*5bb0*/  HFMA2 R12, -RZ, RZ, 0, 5.9604644775390625e-08 ;  /* 0x00000001ff0c7431 */ /* 0x000fe400000001ff */
[----:B------:R-:W-:Y:S02]  /*5bc0*/  IMAD.MOV.U32 R8, RZ, RZ, 0x70 ;  /* 0x00000070ff087424 */ /* 0x000fe400078e00ff */
[----:B------:R-:W-:Y:S01]  /*5bd0*/  IMAD.MOV.U32 R13, RZ, RZ, RZ ;  /* 0x000000ffff0d7224 */ /* 0x000fe200078e00ff */
[----:B------:R-:W3:Y:S01]  /*5be0*/  LDCU.64 UR6, c[0x4][0x88] ;  /* 0x01001100ff0677ac */ /* 0x000ee20008000a00 */
[----:B------:R-:W4:Y:S01]  /*5bf0*/  LDCU.64 UR4, c[0x4][0x8] ;  /* 0x01000100ff0477ac */ /* 0x000f220008000a00 */
[----:B-1----:R-:W-:Y:S02]  /*5c00*/  MOV R4, UR8 ;  /* 0x0000000800047c02 */ /* 0x002fe40008000f00 */
[----:B------:R-:W-:Y:S02]  /*5c10*/  MOV R5, UR9 ;  /* 0x0000000900057c02 */ /* 0x000fe40008000f00 */
[----:B---3--:R-:W-:Y:S01]  /*5c20*/  MOV R7, UR7 ;  /* 0x0000000700077c02 */ /* 0x008fe20008000f00 */
[----:B------:R-:W-:Y:S01]  /*5c30*/  IMAD.U32 R6, RZ, RZ, UR6 ;  /* 0x00000006ff067e24 */ /* 0x000fe2000f8e00ff */
[----:B----4-:R-:W-:Y:S01]  /*5c40*/  MOV R11, UR5 ;  /* 0x00000005000b7c02 */ /* 0x010fe20008000f00 */
[----:B------:R-:W-:Y:S02]  /*5c50*/  IMAD.U32 R10, RZ, RZ, UR4 ;  /* 0x00000004ff0a7e24 */ /* 0x000fe4000f8e00ff */
[----:B------:R-:W-:Y:S07]  /*5c60*/  LEPC R20, `(.L_x_103) ;  /* 0x000000001014794e */ /* 0x000fee0000000000 */
[----:B--2---:R-:W-:Y:S05]  /*5c70*/  CALL.ABS.NOINC R2 ;  /* 0x0000000002007343 */ /* 0x004fea0003c00000 */
.L_x_103:
[----:B------:R-:W-:Y:S05]  /*5c80*/  BSYNC.RECONVERGENT B6 ;  /* 0x0000000000067941 */ /* 0x000fea0003800200 */
.L_x_102:
[----:B------:R-:W-:Y:S01]  /*5c90*/  ISETP.NE.U32.AND P4, PT, R54, RZ, PT ;  /* 0x000000ff3600720c */ /* 0x000fe20003f85070 */
[----:B------:R-:W-:Y:S01]  /*5ca0*/  UISETP.NE.AND UP2, UPT, UR50, URZ, UPT ;  /* 0x000000ff3200728c */ /* 0x000fe2000bf45270 */
[----:B------:R-:W-:Y:S01]  /*5cb0*/  ISETP.NE.U32.AND P2, PT, RZ, UR38, PT ;  /* 0x00000026ff007c0c */ /* 0x000fe2000bf45070 */
[----:B------:R-:W-:Y:S01]  /*5cc0*/  UISETP.NE.U32.AND UP1, UPT, UR44, URZ, UPT ;  /* 0x000000ff2c00728c */ /* 0x000fe2000bf25070 */
[----:B------:R-:W-:Y:S01]  /*5cd0*/  ISETP.NE.AND.EX P4, PT, R55, RZ, PT, P4 ;  /* 0x000000ff3700720c */ /* 0x000fe20003f85340 */
[----:B------:R-:W-:Y:S01]  /*5ce0*/  UPLOP3.LUT UP0, UPT, UPT, UPT, UPT, 0x40, 0x4 ;  /* 0x000000000004789c */ /* 0x000fe20003f0e870 */
[----:B------:R-:W-:Y:S01]  /*5cf0*/  ISETP.NE.AND.EX P2, PT, RZ, UR39, PT, P2 ;  /* 0x00000027ff007c0c */ /* 0x000fe2000bf45320 */
[----:B------:R-:W-:Y:S01]  /*5d00*/  UISETP.NE.AND.EX UP1, UPT, UR45, URZ, UPT, UP1 ;  /* 0x000000ff2d00728c */ /* 0x000fe2000bf25310 */
[----:B------:R-:W-:Y:S04]  /*5d10*/  PLOP3.LUT P1, PT, PT, PT, UP2, 0x80, 0x8 ;  /* 0x000000000008781c */ /* 0x000fe80003f2f028 */
[----:B------:R-:W-:Y:S06]  /*5d20*/  @UP2 UPLOP3.LUT UP0, UPT, UPT, UPT, UP1, 0x80, 0x8 ;  /* 0x000000000008289c */ /* 0x000fec0003f0f010 */
[----:B------:R-:W-:Y:S01]  /*5d30*/  PLOP3.LUT P0, PT, PT, PT, UP0, 0x80, 0x8 ;  /* 0x000000000008781c */ /* 0x000fe20003f0f008 */
[----:B------:R-:W-:Y:S01]  /*5d40*/  @!UPT UIADD3 URZ, UPT, UPT, URZ, URZ, URZ ;  /* 0x000000fffffff290 */ /* 0x000fe2000fffe0ff */
[----:B------:R-:W-:Y:S11]  /*5d50*/  BRA.U !UP1, `(.L_x_105) ;  /* 0x0000000109387547 */ /* 0x000ff6000b800000 */
[----:B------:R-:W-:Y:S01]  /*5d60*/  UISETP.NE.U32.AND UP0, UPT, UR38, URZ, UPT ;  /* 0x000000ff2600728c */ /* 0x000fe2000bf05070 */
[----:B------:R-:W-:Y:S02]  /*5d70*/  HFMA2 R0, -RZ, RZ, 0, 5.9604644775390625e-08 ;  /* 0x00000001ff007431 */ /* 0x000fe400000001ff */
[----:B------:R-:W-:Y:S01]  /*5d80*/  IMAD.MOV.U32 R59, RZ, RZ, 0x1 ;  /* 0x00000001ff3b7424 */ /* 0x000fe200078e00ff */
[----:B------:R-:W-:Y:S06]  /*5d90*/  UISETP.NE.AND.EX UP0, UPT, UR39, URZ, UPT, UP0 ;  /* 0x000000ff2700728c */ /* 0x000fec000bf05300 */
[----:B------:R-:W-:Y:S05]  /*5da0*/  PLOP3.LUT P3, PT, PT, PT, UP0, 0x80, 0x8 ;  /* 0x000000000008781c */ /* 0x000fea0003f6f008 */
[----:B------:R-:W1:Y:S01]  /*5db0*/  @UP0 LDCU.64 UR6, c[0x0][0x888] ;  /* 0x00011100ff0607ac */ /* 0x000e620008000a00 */
[----:B------:R-:W-:Y:S07]  /*5dc0*/  @UP0 UIMAD UR4, UR36, UR44, URZ ;  /* 0x0000002c240402a4 */ /* 0x000fee000f8e02ff */
[----:B------:R-:W-:Y:S01]  /*5dd0*/  @!P3 PRMT R59, R0, 0x7610, R59 ;  /* 0x00007610003bb816 */ /* 0x000fe2000000003b */
[----:B-1----:R-:W-:Y:S03]  /*5de0*/  @UP0 UIMAD.WIDE UR6, UR4, 0x4, UR6 ;  /* 0x00000004040608a5 */ /* 0x002fe6000f8e0206 */
[----:B------:R-:W1:Y:S03]  /*5df0*/  @!UP0 LDCU UR4, c[0x0][0x880] ;  /* 0x00011000ff0487ac */ /* 0x000e660008000800 */
[----:B------:R-:W-:Y:S01]  /*5e00*/  IMAD.U32 R2, RZ, RZ, UR6 ;  /* 0x00000006ff027e24 */ /* 0x000fe2000f8e00ff */
[----:B------:R-:W-:Y:S05]  /*5e10*/  MOV R3, UR7 ;  /* 0x0000000700037c02 */ /* 0x000fea0008000f00 */
[----:B-----5:R2:W5:Y:S02]  /*5e20*/  @P3 LDG.E R35, desc[UR46][R2.64] ;  /* 0x0000002e02233981 */ /* 0x020564000c1e1900 */
[----:B-12---:R-:W-:Y:S02]  /*5e30*/  @!P3 IMAD.U32 R35, RZ, RZ, UR4 ;  /* 0x00000004ff23be24 */ /* 0x006fe4000f8e00ff */
.L_x_105:
[----:B------:R-:W-:Y:S05]  /*5e40*/  @!P4 BRA `(.L_x_106) ;  /* 0x000000000020c947 */ /* 0x000fea0003800000 */
[----:B------:R-:W-:Y:S04]  /*5e50*/  ISETP.NE.U32.AND P3, PT, R52, RZ, PT ;  /* 0x000000ff3400720c */ /* 0x000fe80003f65070 */
[----:B------:R-:W-:Y:S11]  /*5e60*/  ISETP.NE.AND.EX P3, PT, R53, RZ, PT, P3 ;  /* 0x000000ff3500720c */ /* 0x000ff60003f65330 */
[----:B------:R-:W-:Y:S02]  /*5e70*/  @!UPT UIADD3 URZ, UPT, UPT, URZ, URZ, URZ ;  /* 0x000000fffffff290 */ /* 0x000fe4000fffe0ff */
[----:B------:R-:W1:Y:S01]  /*5e80*/  @P3 LDC.64 R2, c[0x0][0x8a8] ;  /* 0x00022a00ff023b82 */ /* 0x000e620000000a00 */
[----:B------:R-:W-:Y:S04]  /*5e90*/  @P3 IMAD R0, R54, UR36, RZ ;  /* 0x0000002436003c24 */ /* 0x000fe8000f8e02ff */
[----:B-1----:R-:W-:Y:S05]  /*5ea0*/  @P3 IMAD.WIDE R2, R0, 0x4, R2 ;  /* 0x0000000400023825 */ /* 0x002fea00078e0202 */
[----:B-----5:R1:W5:Y:S02]  /*5eb0*/  @P3 LDG.E R32, desc[UR46][R2.64] ;  /* 0x0000002e02203981 */ /* 0x020364000c1e1900 */
[----:B-1----:R-:W2:Y:S02]  /*5ec0*/  @!P3 LDC R32, c[0x0][0x8a0] ;  /* 0x00022800ff20bb82 */ /* 0x002ea40000000800 */
.L_x_106:
[----:B-----5:R-:W-:Y:S01]  /*5ed0*/  FSETP.NEU.AND P3, PT, R35, RZ, PT ;  /* 0x000000ff2300720b */ /* 0x020fe20003f6d000 */
[----:B------:R-:W-:Y:S01]  /*5ee0*/  IMAD.SHL.U32 R77, R64, 0x2, RZ ;  /* 0x00000002404d7824 */ /* 0x000fe200078e00ff */
[----:B------:R-:W-:Y:S01]  /*5ef0*/  SEL R5, RZ, 0xffffffff, P2 ;  /* 0xffffffffff057807 */ /* 0x000fe20001000000 */
[----:B------:R-:W-:Y:S01]  /*5f00*/  BSSY B1, `(.L_x_107) ;  /* 0x0000034000017945 */ /* 0x000fe20003800000 */
[----:B------:R-:W-:Y:S01]  /*5f10*/  @P1 LOP3.LUT P2, RZ, R59, 0xff, RZ, 0xc0, !PT ;  /* 0x000000ff3bff1812 */ /* 0x000fe2000784c0ff */
[----:B------:R-:W-:Y:S01]  /*5f20*/  IMAD.MOV.U32 R39, RZ, RZ, 0x1 ;  /* 0x00000001ff277424 */ /* 0x000fe200078e00ff */
[----:B------:R-:W-:Y:S01]  /*5f30*/  @P1 SEL R0, RZ, 0xffffffff, P3 ;  /* 0xffffffffff001807 */ /* 0x000fe20001800000 */
[C---:B------:R-:W-:Y:S01]  /*5f40*/  IMAD R34, R30.reuse, 0x40, R33 ;  /* 0x000000401e227824 */ /* 0x040fe200078e0221 */
[----:B------:R-:W-:Y:S01]  /*5f50*/  LOP3.LUT R71, R71, 0x1, RZ, 0x3c, !PT ;  /* 0x0000000147477812 */ /* 0x000fe200078e3cff */
[----:B------:R-:W-:Y:S01]  /*5f60*/  IMAD.MOV.U32 R38, RZ, RZ, RZ ;  /* 0x000000ffff267224 */ /* 0x000fe200078e00ff */
[----:B------:R-:W-:Y:S02]  /*5f70*/  @P0 SEL R0, R5, R0, !P2 ;  /* 0x0000000005000207 */ /* 0x000fe40005000000 */
[----:B------:R-:W-:Y:S02]  /*5f80*/  CS2R R50, SRZ ;  /* 0x0000000000327805 */ /* 0x000fe4000001ff00 */
[----:B------:R-:W-:Y:S02]  /*5f90*/  LEA R74, R30, UR48, 0x3 ;  /* 0x000000301e4a7c11 */ /* 0x000fe4000f8e18ff */
[----:B------:R-:W-:Y:S02]  /*5fa0*/  CS2R R48, SRZ ;  /* 0x0000000000307805 */ /* 0x000fe4000001ff00 */
[----:B------:R-:W-:Y:S02]  /*5fb0*/  @P1 LOP3.LUT R0, R0, 0x1, RZ, 0xc0, !PT ;  /* 0x0000000100001812 */ /* 0x000fe400078ec0ff */
[----:B------:R-:W-:Y:S02]  /*5fc0*/  CS2R R42, SRZ ;  /* 0x00000000002a7805 */ /* 0x000fe4000001ff00 */
[----:B------:R-:W-:Y:S02]  /*5fd0*/  SHF.L.U32 R3, R70, 0x1f, RZ ;  /* 0x0000001f46037819 */ /* 0x000fe400000006ff */
[----:B------:R-:W-:Y:S02]  /*5fe0*/  CS2R R40, SRZ ;  /* 0x0000000000287805 */ /* 0x000fe4000001ff00 */
[----:B------:R-:W-:Y:S01]  /*5ff0*/  ISETP.NE.U32.OR P5, PT, R0, 0x1, !P1 ;  /* 0x000000010000780c */ /* 0x000fe20004fa5470 */
[----:B------:R-:W-:Y:S01]  /*6000*/  VIADD R82, R77, UR48 ;  /* 0x000000304d527c36 */ /* 0x000fe20008000000 */
[----:B------:R-:W-:Y:S02]  /*6010*/  PLOP3.LUT P2, PT, PT, PT, UP1, 0x80, 0x8 ;  /* 0x000000000008781c */ /* 0x000fe40003f4f018 */
[----:B------:R-:W-:Y:S02]  /*6020*/  SEL R0, RZ, 0xffffffff, P3 ;  /* 0xffffffffff007807 */ /* 0x000fe40001800000 */
[----:B------:R-:W-:Y:S02]  /*6030*/  LOP3.LUT P3, R75, R59, 0xff, RZ, 0xc0, !PT ;  /* 0x000000ff3b4b7812 */ /* 0x000fe4000786c0ff */
[----:B------:R-:W-:Y:S05]  /*6040*/  P2R R78, PR, RZ, 0x20 ;  /* 0x00000020ff4e7803 */ /* 0x000fea0000000000 */
[----:B------:R-:W-:Y:S02]  /*6050*/  @P5 SHF.L.U32 R2, R71, 0x1f, RZ ;  /* 0x0000001f47025819 */ /* 0x000fe400000006ff */
[----:B------:R-:W-:Y:S02]  /*6060*/  @P2 SEL R0, R5, R0, !P3 ;  /* 0x0000000005002207 */ /* 0x000fe40005800000 */
[----:B------:R-:W1:Y:S02]  /*6070*/  @P5 SYNCS.PHASECHK.TRANS64.TRYWAIT P1, [UR48+0x30], R2 ;  /* 0x00003002ff0055a7 */ /* 0x000e640008021130 */
[----:B------:R-:W-:Y:S04]  /*6080*/  LOP3.LUT R0, R0, 0x1, RZ, 0xc0, !PT ;  /* 0x0000000100007812 */ /* 0x000fe800078ec0ff */
[----:B------:R-:W-:Y:S04]  /*6090*/  ISETP.NE.U32.AND P4, PT, R0, 0x1, PT ;  /* 0x000000010000780c */ /* 0x000fe80003f85070 */
[----:B------:R-:W-:Y:S01]  /*60a0*/  P2R R80, PR, RZ, 0x10 ;  /* 0x00000010ff507803 */ /* 0x000fe20000000000 */
[----:B------:R3:W4:Y:S01]  /*60b0*/  SYNCS.PHASECHK.TRANS64.TRYWAIT P0, [R74+URZ+0xa0], R3 ;  /* 0x0000a0034a0075a7 */ /* 0x00072200080011ff */
[----:B-1----:R-:W-:Y:S01]  /*60c0*/  @P5 SEL R39, RZ, 0x1, !P1 ;  /* 0x00000001ff275807 */ /* 0x002fe20004800000 */
[----:B---3--:R-:W-:Y:S06]  /*60d0*/  @!P5 BRA `(.L_x_108) ;  /* 0x000000000058d947 */ /* 0x008fec0003800000 */
[C---:B------:R-:W-:Y:S01]  /*60e0*/  VIADD R0, R82.reuse, 0x200 ;  /* 0x0000020052007836 */ /* 0x040fe20000000000 */
[----:B------:R-:W-:Y:S01]  /*60f0*/  LOP3.LUT P5, RZ, R65, 0x40, RZ, 0xc0, !PT ;  /* 0x0000004041ff7812 */ /* 0x000fe200078ac0ff */
[----:B------:R-:W-:Y:S01]  /*6100*/  BSSY B0, `(.L_x_109) ;  /* 0x000000e000007945 */ /* 0x000fe20003800000 */
[----:B------:R-:W-:Y:S01]  /*6110*/  ISETP.NE.AND P2, PT, R39, RZ, PT ;  /* 0x000000ff2700720c */ /* 0x000fe20003f45270 */
[----:B------:R-:W-:Y:S01]  /*6120*/  @P4 VIADD R2, R82, 0x210 ;  /* 0x0000021052024836 */ /* 0x000fe20000000000 */
[----:B------:R-:W-:Y:S01]  /*6130*/  PLOP3.LUT P1, PT, PT, PT, PT, 0x8, 0x80 ;  /* 0x000000000080781c */ /* 0x000fe20003f2e170 */
[----:B------:R-:W-:Y:S01]  /*6140*/  IMAD.MOV.U32 R51, RZ, RZ, RZ ;  /* 0x000000ffff337224 */ /* 0x000fe200078e00ff */
[----:B------:R-:W-:Y:S02]  /*6150*/  @P4 PLOP3.LUT P1, PT, P5, PT, PT, 0x80, 0x8 ;  /* 0x000000000008481c */ /* 0x000fe40002f2f070 */
[----:B------:R-:W-:Y:S02]  /*6160*/  CS2R R48, SRZ ;  /* 0x0000000000307805 */ /* 0x000fe4000001ff00 */
[----:B------:R-:W-:Y:S02]  /*6170*/  CS2R R42, SRZ ;  /* 0x00000000002a7805 */ /* 0x000fe4000001ff00 */
[----:B------:R-:W-:Y:S07]  /*6180*/  CS2R R40, SRZ ;  /* 0x0000000000287805 */ /* 0x000fee000001ff00 */
[----:B------:R-:W-:Y:S01]  /*6190*/  @P1 VIADD R2, R0, 0xfffffff0 ;  /* 0xfffffff000021836 */ /* 0x000fe20000000000 */
[----:B------:R-:W-:Y:S06]  /*61a0*/  @P2 BRA `(.L_x_110) ;  /* 0x00000000000c2947 */ /* 0x000fec0003800000 */
[----:B------:R-:W-:Y:S04]  /*61b0*/  SHF.L.U32 R5, R71, 0x1f, RZ ;  /* 0x0000001f47057819 */ /* 0x000fe800000006ff */
[----:B------:R-:W1:Y:S02]  /*61c0*/  SYNCS.PHASECHK.TRANS64.TRYWAIT P1, [UR48+0x30], R5 ;  /* 0x00003005ff0075a7 */ /* 0x000e640008021130 */
[----:B-1----:R-:W-:Y:S05]  /*61d0*/  @!P1 BRA `(.L_x_111) ;  /* 0x00000030001c9947 */ /* 0x002fea0003800000 */
.L_x_110:
[----:B------:R-:W-:Y:S05]  /*61e0*/  BSYNC B0 ;  /* 0x0000000000007941 */ /* 0x000fea0003800000 */
.L_x_109:
[----:B------:R-:W-:Y:S01]  /*61f0*/  ISETP.NE.AND P1, PT, R80, RZ, PT ;  /* 0x000000ff5000720c */ /* 0x000fe20003f25270 */
[----:B------:R-:W-:Y:S11]  /*6200*/  HFMA2 R38, -RZ, RZ, 0, 5.9604644775390625e-08 ;  /* 0x00000001ff267431 */ /* 0x000ff600000001ff */
[----:B------:R-:W-:Y:S01]  /*6210*/  @!UPT UIADD3 URZ, UPT, UPT, URZ, URZ, URZ ;  /* 0x000000fffffff290 */ /* 0x000fe2000fffe0ff */
[----:B------:R3:W1:Y:S04]  /*6220*/  @P1 LDS.128 R48, [R2] ;  /* 0x0000000002301984 */ /* 0x0006680000000c00 */
[----:B------:R3:W1:Y:S02]  /*6230*/  @P1 LDS.128 R40, [R77+UR48+0x200] ;  /* 0x000200304d281984 */ /* 0x0006640008000c00 */
.L_x_108:
[----:B------:R-:W-:Y:S05]  /*6240*/  BSYNC B1 ;  /* 0x0000000000017941 */ /* 0x000fea0003800000 */
.L_x_107:
[----:B-1----:R-:W-:Y:S04]  /*6250*/  SHF.R.U32.HI R5, RZ, 0x15, R34 ;  /* 0x00000015ff057819 */ /* 0x002fe80000011622 */
[----:B------:R-:W-:Y:S01]  /*6260*/  LOP3.LUT P1, RZ, R5, 0x3, R66, 0x48, !PT ;  /* 0x0000000305ff7812 */ /* 0x000fe20007824842 */
[----:B------:R-:W-:Y:S01]  /*6270*/  @!UPT UIADD3 URZ, UPT, UPT, URZ, URZ, URZ ;  /* 0x000000fffffff290 */ /* 0x000fe2000fffe0ff */
[----:B----4-:R-:W-:Y:S11]  /*6280*/  @P0 BRA `(.L_x_112) ;  /* 0x0000000000080947 */ /* 0x010ff60003800000 */
[----:B------:R-:W1:Y:S02]  /*6290*/  SYNCS.PHASECHK.TRANS64.TRYWAIT P0, [R74+URZ+0xa0], R3 ;  /* 0x0000a0034a0075a7 */ /* 0x000e6400080011ff */
[----:B-1----:R-:W-:Y:S05]  /*62a0*/  @!P0 BRA `(.L_x_113) ;  /* 0x0000003000008947 */ /* 0x002fea0003800000 */
.L_x_112:
[----:B------:R-:W-:Y:S05]  /*62b0*/  @!P1 BRA `(.L_x_114) ;  /* 0x0000000000409947 */ /* 0x000fea0003800000 */
[----:B------:R-:W4:Y:S01]  /*62c0*/  LDCU.64 UR8, c[0x4][0x70] ;  /* 0x01000e00ff0877ac */ /* 0x000f220008000a00 */
[----:B-1----:R-:W-:Y:S01]  /*62d0*/  MOV R3, 0x0 ;  /* 0x0000000000037802 */ /* 0x002fe20000000f00 */
[----:B------:R-:W-:Y:S02]  /*62e0*/  HFMA2 R12, -RZ, RZ, 0, 5.9604644775390625e-08 ;  /* 0x00000001ff0c7431 */ /* 0x000fe400000001ff */
[----:B------:R-:W-:Y:S02]  /*62f0*/  IMAD.MOV.U32 R8, RZ, RZ, 0x192 ;  /* 0x00000192ff087424 */ /* 0x000fe400078e00ff */
[----:B------:R-:W-:Y:S01]  /*6300*/  IMAD.MOV.U32 R13, RZ, RZ, RZ ;  /* 0x000000ffff0d7224 */ /* 0x000fe200078e00ff */
[----:B------:R-:W1:Y:S01]  /*6310*/  LDCU.64 UR6, c[0x4][0x78] ;  /* 0x01000f00ff0677ac */ /* 0x000e620008000a00 */
[----:B---3--:R-:W3:Y:S01]  /*6320*/  LDC.64 R2, c[0x4][R3] ;  /* 0x0100000003027b82 */ /* 0x008ee20000000a00 */
[----:B------:R-:W5:Y:S01]  /*6330*/  LDCU.64 UR4, c[0x4][0x10] ;  /* 0x01000200ff0477ac */ /* 0x000f620008000a00 */
[----:B----4-:R-:W-:Y:S01]  /*6340*/  MOV R5, UR9 ;  /* 0x0000000900057c02 */ /* 0x010fe20008000f00 */
[----:B------:R-:W-:Y:S01]  /*6350*/  IMAD.U32 R4, RZ, RZ, UR8 ;  /* 0x00000008ff047e24 */ /* 0x000fe2000f8e00ff */
[----:B-1----:R-:W-:Y:S01]  /*6360*/  MOV R7, UR7 ;  /* 0x0000000700077c02 */ /* 0x002fe20008000f00 */
[----:B------:R-:W-:Y:S01]  /*6370*/  IMAD.U32 R6, RZ, RZ, UR6 ;  /* 0x00000006ff067e24 */ /* 0x000fe2000f8e00ff */
[----:B-----5:R-:W-:Y:S01]  /*6380*/  MOV R11, UR5 ;  /* 0x00000005000b7c02 */ /* 0x020fe20008000f00 */
[----:B------:R-:W-:Y:S02]  /*6390*/  IMAD.U32 R10, RZ, RZ, UR4 ;  /* 0x00000004ff0a7e24 */ /* 0x000fe4000f8e00ff */
[----:B------:R-:W-:Y:S07]  /*63a0*/  LEPC R20, `(.L_x_114) ;  /* 0x000000001014794e */ /* 0x000fee0000000000 */
[----:B--23--:R-:W-:Y:S05]  /*63b0*/  CALL.ABS.NOINC R2 ;  /* 0x0000000002007343 */ /* 0x00cfea0003c00000 */
.L_x_114:
[----:B------:R-:W-:Y:S05]  /*63c0*/  WARPSYNC.ALL ;  /* 0x0000000000007948 */ /* 0x000fea0003800000 */
[----:B------:R-:W-:Y:S01]  /*63d0*/  R2UR UR4, R34 ;  /* 0x00000000220472ca */ /* 0x000fe200000e0000 */
[--C-:B------:R-:W-:Y:S01]  /*63e0*/  HADD2.F32 R20, -RZ, R40.reuse.H0_H0 ;  /* 0x20000028ff147230 */ /* 0x100fe20000004100 */
[----:B------:R-:W-:Y:S01]  /*63f0*/  MOV R81, 0x10 ;  /* 0x0000001000517802 */ /* 0x000fe20000000f00 */
[----:B------:R-:W-:Y:S01]  /*6400*/  HADD2.F32 R21, -RZ, R40.H1_H1 ;  /* 0x30000028ff157230 */ /* 0x000fe20000004100 */
[----:B------:R-:W-:Y:S01]  /*6410*/  LOP3.LUT P6, RZ, R65, 0x40, RZ, 0xc0, !PT ;  /* 0x0000004041ff7812 */ /* 0x000fe200078cc0ff */
[----:B------:R-:W-:Y:S01]  /*6420*/  HADD2.F32 R36, -RZ, R41.H1_H1 ;  /* 0x30000029ff247230 */ /* 0x000fe20000004100 */
[----:B------:R-:W-:Y:S01]  /*6430*/  ISETP.NE.AND P0, PT, R72, RZ, PT ;  /* 0x000000ff4800720c */ /* 0x000fe20003f05270 */
[----:B------:R-:W-:Y:S01]  /*6440*/  HADD2.F32 R37, -RZ, R43.H0_H0 ;  /* 0x2000002bff257230 */ /* 0x000fe20000004100 */
[----:B------:R-:W-:Y:S01]  /*6450*/  SEL R81, R81, 0xfffffff0, !P6 ;  /* 0xfffffff051517807 */ /* 0x000fe20007000000 */
[----:B------:R-:W-:Y:S03]  /*6460*/  BSSY.RECONVERGENT B0, `(.L_x_115) ;  /* 0x000004f000007945 */ /* 0x000fe60003800200 */
[----:B------:R-:W-:Y:S01]  /*6470*/  IADD3 R79, PT, PT, R82, R81, RZ ;  /* 0x00000051524f7210 */ /* 0x000fe20007ffe0ff */
[----:B------:R-:W2:Y:S02]  /*6480*/  LDTM.x16 R4, tmem[UR4] ;  /* 0x00000004000479ee */ /* 0x000ea40008240000 */
[C---:B--2---:R-:W-:Y:S01]  /*6490*/  FMUL R0, R32.reuse, R4 ;  /* 0x0000000420007220 */ /* 0x044fe20000400000 */
[C---:B---3--:R-:W-:Y:S01]  /*64a0*/  FMUL R2, R32.reuse, R5 ;  /* 0x0000000520027220 */ /* 0x048fe20000400000 */
[C---:B-1----:R-:W-:Y:S01]  /*64b0*/  FMUL R3, R32.reuse, R6 ;  /* 0x0000000620037220 */ /* 0x042fe20000400000 */
[C---:B------:R-:W-:Y:S01]  /*64c0*/  FMUL R7, R32.reuse, R7 ;  /* 0x0000000720077220 */ /* 0x040fe20000400000 */
[C---:B------:R-:W-:Y:S01]  /*64d0*/  FFMA R0, R35.reuse, R20, R0 ;  /* 0x0000001423007223 */ /* 0x040fe20000000000 */
[----:B------:R-:W-:Y:S02]  /*64e0*/  HADD2.F32 R20, -RZ, R41.H0_H0 ;  /* 0x20000029ff147230 */ /* 0x000fe40000004100 */
[C---:B------:R-:W-:Y:S01]  /*64f0*/  FFMA R2, R35.reuse, R21, R2 ;  /* 0x0000001523027223 */ /* 0x040fe20000000002 */
[--C-:B------:R-:W-:Y:S02]  /*6500*/  HADD2.F32 R21, -RZ, R42.reuse.H0_H0 ;  /* 0x2000002aff157230 */ /* 0x100fe40000004100 */
[C---:B------:R-:W-:Y:S01]  /*6510*/  FMUL R4, R32.reuse, R8 ;  /* 0x0000000820047220 */ /* 0x040fe20000400000 */
[C---:B------:R-:W-:Y:S01]  /*6520*/  FMUL R5, R32.reuse, R9 ;  /* 0x0000000920057220 */ /* 0x040fe20000400000 */
[C---:B------:R-:W-:Y:S01]  /*6530*/  FFMA R3, R35.reuse, R20, R3 ;  /* 0x0000001423037223 */ /* 0x040fe20000000003 */
[----:B------:R-:W-:Y:S02]  /*6540*/  HADD2.F32 R20, -RZ, R42.H1_H1 ;  /* 0x3000002aff147230 */ /* 0x000fe40000004100 */
[C---:B------:R-:W-:Y:S01]  /*6550*/  FFMA R7, R35.reuse, R36, R7 ;  /* 0x0000002423077223 */ /* 0x040fe20000000007 */
[C---:B------:R-:W-:Y:S01]  /*6560*/  FMUL R6, R32.reuse, R10 ;  /* 0x0000000a20067220 */ /* 0x040fe20000400000 */
[----:B------:R-:W-:Y:S02]  /*6570*/  HADD2.F32 R36, -RZ, R43.H1_H1 ;  /* 0x3000002bff247230 */ /* 0x000fe40000004100 */
[C---:B------:R-:W-:Y:S01]  /*6580*/  FMUL R11, R32.reuse, R11 ;  /* 0x0000000b200b7220 */ /* 0x040fe20000400000 */
[C---:B------:R-:W-:Y:S01]  /*6590*/  FFMA R4, R35.reuse, R21, R4 ;  /* 0x0000001523047223 */ /* 0x040fe20000000004 */
[C---:B------:R-:W-:Y:S01]  /*65a0*/  FFMA R5, R35.reuse, R20, R5 ;  /* 0x0000001423057223 */ /* 0x040fe20000000005 */
[C---:B------:R-:W-:Y:S01]  /*65b0*/  FFMA R6, R35.reuse, R37, R6 ;  /* 0x0000002523067223 */ /* 0x040fe20000000006 */
[--C-:B------:R-:W-:Y:S02]  /*65c0*/  HADD2.F32 R20, -RZ, R48.reuse.H0_H0 ;  /* 0x20000030ff147230 */ /* 0x100fe40000004100 */
[C---:B------:R-:W-:Y:S01]  /*65d0*/  FFMA R11, R35.reuse, R36, R11 ;  /* 0x00000024230b7223 */ /* 0x040fe2000000000b */
[C---:B------:R-:W-:Y:S01]  /*65e0*/  FMUL R8, R32.reuse, R12 ;  /* 0x0000000c20087220 */ /* 0x040fe20000400000 */
[----:B------:R-:W-:Y:S02]  /*65f0*/  HADD2.F32 R36, -RZ, R48.H1_H1 ;  /* 0x30000030ff247230 */ /* 0x000fe40000004100 */
[C---:B------:R-:W-:Y:S01]  /*6600*/  FMUL R9, R32.reuse, R13 ;  /* 0x0000000d20097220 */ /* 0x040fe20000400000 */
[--C-:B------:R-:W-:Y:S02]  /*6610*/  HADD2.F32 R21, -RZ, R49.reuse.H0_H0 ;  /* 0x20000031ff157230 */ /* 0x100fe40000004100 */
[C---:B------:R-:W-:Y:S01]  /*6620*/  FMUL R10, R32.reuse, R14 ;  /* 0x0000000e200a7220 */ /* 0x040fe20000400000 */
[C---:B------:R-:W-:Y:S01]  /*6630*/  FFMA R8, R35.reuse, R20, R8 ;  /* 0x0000001423087223 */ /* 0x040fe20000000008 */
[----:B------:R-:W-:Y:S02]  /*6640*/  HADD2.F32 R20, -RZ, R49.H1_H1 ;  /* 0x30000031ff147230 */ /* 0x000fe40000004100 */
[C---:B------:R-:W-:Y:S01]  /*6650*/  FFMA R9, R35.reuse, R36, R9 ;  /* 0x0000002423097223 */ /* 0x040fe20000000009 */
[C---:B------:R-:W-:Y:S01]  /*6660*/  FMUL R15, R32.reuse, R15 ;  /* 0x0000000f200f7220 */ /* 0x040fe20000400000 */
[C---:B------:R-:W-:Y:S01]  /*6670*/  FFMA R10, R35.reuse, R21, R10 ;  /* 0x00000015230a7223 */ /* 0x040fe2000000000a */
[--C-:B------:R-:W-:Y:S02]  /*6680*/  HADD2.F32 R21, -RZ, R50.reuse.H0_H0 ;  /* 0x20000032ff157230 */ /* 0x100fe40000004100 */
[C---:B------:R-:W-:Y:S01]  /*6690*/  FMUL R12, R32.reuse, R16 ;  /* 0x00000010200c7220 */ /* 0x040fe20000400000 */
[----:B------:R-:W-:Y:S02]  /*66a0*/  HADD2.F32 R36, -RZ, R50.H1_H1 ;  /* 0x30000032ff247230 */ /* 0x000fe40000004100 */
[C---:B------:R-:W-:Y:S01]  /*66b0*/  FFMA R15, R35.reuse, R20, R15 ;  /* 0x00000014230f7223 */ /* 0x040fe2000000000f */
[C---:B------:R-:W-:Y:S01]  /*66c0*/  FMUL R13, R32.reuse, R17 ;  /* 0x00000011200d7220 */ /* 0x040fe20000400000 */
[--C-:B------:R-:W-:Y:S02]  /*66d0*/  HADD2.F32 R37, -RZ, R51.reuse.H0_H0 ;  /* 0x20000033ff257230 */ /* 0x100fe40000004100 */
[C---:B------:R-:W-:Y:S01]  /*66e0*/  FMUL R14, R32.reuse, R18 ;  /* 0x00000012200e7220 */ /* 0x040fe20000400000 */
[----:B------:R-:W-:Y:S02]  /*66f0*/  HADD2.F32 R20, -RZ, R51.H1_H1 ;  /* 0x30000033ff147230 */ /* 0x000fe40000004100 */
[----:B------:R-:W-:Y:S01]  /*6700*/  FMUL R19, R32, R19 ;  /* 0x0000001320137220 */ /* 0x000fe20000400000 */
[----:B------:R-:W-:Y:S01]  /*6710*/  F2FP.F16.F32.PACK_AB R44, R2, R0 ;  /* 0x00000000022c723e */ /* 0x000fe200000000ff */
[----:B------:R-:W-:Y:S01]  /*6720*/  FFMA R12, R35, R21, R12 ;  /* 0x00000015230c7223 */ /* 0x000fe2000000000c */
[----:B------:R-:W-:Y:S01]  /*6730*/  F2FP.F16.F32.PACK_AB R45, R7, R3 ;  /* 0x00000003072d723e */ /* 0x000fe200000000ff */
[----:B------:R-:W-:Y:S01]  /*6740*/  FFMA R13, R35, R36, R13 ;  /* 0x00000024230d7223 */ /* 0x000fe2000000000d */
[----:B------:R-:W-:Y:S01]  /*6750*/  F2FP.F16.F32.PACK_AB R46, R5, R4 ;  /* 0x00000004052e723e */ /* 0x000fe200000000ff */
[----:B------:R-:W-:Y:S01]  /*6760*/  FFMA R14, R35, R37, R14 ;  /* 0x00000025230e7223 */ /* 0x000fe2000000000e */
[----:B------:R-:W-:Y:S01]  /*6770*/  F2FP.F16.F32.PACK_AB R47, R11, R6 ;  /* 0x000000060b2f723e */ /* 0x000fe200000000ff */
[----:B------:R-:W-:Y:S01]  /*6780*/  FFMA R19, R35, R20, R19 ;  /* 0x0000001423137223 */ /* 0x000fe20000000013 */
[----:B------:R-:W-:Y:S02]  /*6790*/  F2FP.F16.F32.PACK_AB R84, R9, R8 ;  /* 0x000000080954723e */ /* 0x000fe400000000ff */
[----:B------:R-:W-:Y:S01]  /*67a0*/  F2FP.F16.F32.PACK_AB R85, R15, R10 ;  /* 0x0000000a0f55723e */ /* 0x000fe200000000ff */
[----:B------:R1:W-:Y:S01]  /*67b0*/  STS.128 [R77+UR48+0x200], R44 ;  /* 0x0002002c4d007988 */ /* 0x0003e20008000c30 */
[----:B------:R-:W-:Y:S02]  /*67c0*/  F2FP.F16.F32.PACK_AB R86, R13, R12 ;  /* 0x0000000c0d56723e */ /* 0x000fe400000000ff */
[----:B------:R-:W-:Y:S05]  /*67d0*/  F2FP.F16.F32.PACK_AB R87, R19, R14 ;  /* 0x0000000e1357723e */ /* 0x000fea00000000ff */
[----:B------:R1:W-:Y:S01]  /*67e0*/  STS.128 [R79+0x200], R84 ;  /* 0x000200544f007388 */ /* 0x0003e20000000c00 */
[----:B------:R-:W-:Y:S01]  /*67f0*/  @!PT LDS RZ, [RZ] ;  /* 0x00000000fffff984 */ /* 0x000fe20000000800 */
[----:B------:R-:W-:Y:S01]  /*6800*/  @!PT LDS RZ, [RZ] ;  /* 0x00000000fffff984 */ /* 0x000fe20000000800 */
[----:B------:R-:W-:Y:S01]  /*6810*/  @!PT LDS RZ, [RZ] ;  /* 0x00000000fffff984 */ /* 0x000fe20000000800 */
[----:B------:R-:W-:Y:S01]  /*6820*/  @!PT LDS RZ, [RZ] ;  /* 0x00000000fffff984 */ /* 0x000fe20000000800 */
[----:B------:R2:W-:Y:S07]  /*6830*/  MEMBAR.ALL.CTA ;  /* 0x0000000000007992 */ /* 0x0005ee0000008000 */
[----:B--2---:R-:W2:Y:S02]  /*6840*/  FENCE.VIEW.ASYNC.S ;  /* 0x00000000000073c6 */ /* 0x004ea40000000000 */
[----:B--2---:R-:W-:Y:S06]  /*6850*/  BAR.SYNC.DEFER_BLOCKING 0x1, 0x80 ;  /* 0x0042000000007b1d */ /* 0x004fec0000010000 */
[----:B------:R-:W-:Y:S05]  /*6860*/  @P0 BRA `(.L_x_116) ;  /* 0x0000000000380947 */ /* 0x000fea0003800000 */
[----:B------:R-:W-:Y:S02]  /*6870*/  UIADD3 UR4, UPT, UPT, UR48, 0x200, URZ ;  /* 0x0000020030047890 */ /* 0x000fe4000fffe0ff */
[----:B------:R-:W-:Y:S01]  /*6880*/  UIADD3 UR8, UP0, UPT, UR52, 0x680, URZ ;  /* 0x0000068034087890 */ /* 0x000fe2000ff1e0ff */
[----:B------:R-:W-:Y:S01]  /*6890*/  UMOV UR43, UR36 ;  /* 0x00000024002b7c82 */ /* 0x000fe20008000000 */
[----:B------:R-:W-:Y:S02]  /*68a0*/  UIADD3 UR5, UPT, UPT, UR41, 0x40, URZ ;  /* 0x0000004029057890 */ /* 0x000fe4000fffe0ff */
[----:B------:R-:W-:Y:S01]  /*68b0*/  MOV R67, UR4 ;  /* 0x0000000400437c02 */ /* 0x000fe20008000f00 */
[----:B------:R-:W-:Y:S02]  /*68c0*/  UIADD3.X UR9, UPT, UPT, URZ, UR53, URZ, UP0, !UPT ;  /* 0x00000035ff097290 */ /* 0x000fe400087fe4ff */
[----:B------:R-:W-:Y:S01]  /*68d0*/  UIADD3 UR4, UPT, UPT, UR48, 0xa00, URZ ;  /* 0x00000a0030047890 */ /* 0x000fe2000fffe0ff */
[----:B------:R-:W-:Y:S01]  /*68e0*/  R2UR UR40, R67 ;  /* 0x00000000432872ca */ /* 0x000fe200000e0000 */
[----:B------:R-:W-:Y:S01]  /*68f0*/  UMOV UR6, UR42 ;  /* 0x0000002a00067c82 */ /* 0x000fe20008000000 */
[----:B------:R-:W-:Y:S11]  /*6900*/  UMOV UR7, UR36 ;  /* 0x0000002400077c82 */ /* 0x000ff60008000000 */
[----:B------:R2:W-:Y:S01]  /*6910*/  UTMASTG.3D [UR40], [UR8] ;  /* 0x00000028080073b5 */ /* 0x0005e20008010000 */
[----:B------:R2:W-:Y:S01]  /*6920*/  UTMASTG.3D [UR4], [UR8] ;  /* 0x00000004080073b5 */ /* 0x0005e20008010000 */
[----:B------:R0:W-:Y:S01]  /*6930*/  UTMACMDFLUSH ;  /* 0x00000000000079b7 */ /* 0x0001e20000000000 */
[----:B--2---:R-:W-:Y:S04]  /*6940*/  DEPBAR.LE SB0, 0x1 ;  /* 0x000080400000791a */ /* 0x004fe80000000000 */
.L_x_116:
[----:B------:R-:W-:Y:S05]  /*6950*/  BSYNC.RECONVERGENT B0 ;  /* 0x0000000000007941 */ /* 0x000fea0003800200 */
.L_x_115:
[----:B------:R-:W-:Y:S01]  /*6960*/  BAR.SYNC.DEFER_BLOCKING 0x1, 0x80 ;  /* 0x0042000000007b1d */ /* 0x000fe20000010000 */
[----:B------:R-:W-:Y:S01]  /*6970*/  ISETP.NE.AND P1, PT, R78, RZ, PT ;  /* 0x000000ff4e00720c */ /* 0x000fe20003f25270 */
[----:B------:R-:W-:Y:S01]  /*6980*/  UISETP.NE.AND UP0, UPT, UR49, URZ, UPT ;  /* 0x000000ff3100728c */ /* 0x000fe2000bf05270 */
[----:B------:R-:W-:Y:S11]  /*6990*/  LEA R3, R38, UR48, 0x3 ;  /* 0x0000003026037c11 */ /* 0x000ff6000f8e18ff */
[----:B------:R-:W-:Y:S01]  /*69a0*/  @P1 SHF.L.U32 R2, R71, 0x1f, RZ ;  /* 0x0000001f47021819 */ /* 0x000fe200000006ff */
[----:B------:R-:W-:Y:S06]  /*69b0*/  BRA.U !UP0, `(.L_x_117) ;  /* 0x0000000108247547 */ /* 0x000fec000b800000 */
[----:B------:R-:W-:Y:S01]  /*69c0*/  IMAD.U32 R5, RZ, RZ, UR51 ;  /* 0x00000033ff057e24 */ /* 0x000fe2000f8e00ff */
[----:B------:R-:W-:Y:S01]  /*69d0*/  MOV R0, UR37 ;  /* 0x0000002500007c02 */ /* 0x000fe20008000f00 */
[----:B------:R-:W-:Y:S03]  /*69e0*/  UIADD3 UR51, UPT, UPT, UR51, 0x1, URZ ;  /* 0x0000000133337890 */ /* 0x000fe6000fffe0ff */
[----:B------:R-:W-:Y:S01]  /*69f0*/  @P1 LEA R5, R5, UR48, 0x3 ;  /* 0x0000003005051c11 */ /* 0x000fe2000f8e18ff */
[----:B------:R-:W-:Y:S04]  /*6a00*/  UISETP.NE.AND UP0, UPT, UR51, 0x4, UPT ;  /* 0x000000043300788c */ /* 0x000fe8000bf05270 */
[----:B------:R-:W-:Y:S01]  /*6a10*/  @P1 VIADD R5, R5, 0x50 ;  /* 0x0000005005051836 */ /* 0x000fe20000000000 */
[----:B------:R-:W-:Y:S04]  /*6a20*/  USEL UR51, UR51, URZ, UP0 ;  /* 0x000000ff33337287 */ /* 0x000fe80008000000 */
[----:B------:R-:W-:Y:S04]  /*6a30*/  @P1 PRMT R0, R0, 0x654, R5 ;  /* 0x0000065400001816 */ /* 0x000fe80000000005 */
[----:B------:R2:W-:Y:S04]  /*6a40*/  @P1 SYNCS.ARRIVE.TRANS64.RED.A1T0 RZ, [R0+URZ], RZ ;  /* 0x000000ff00ff19a7 */ /* 0x0005e800081004ff */
.L_x_117:
[----:B------:R-:W3:Y:S01]  /*6a50*/  @P1 SYNCS.PHASECHK.TRANS64.TRYWAIT P0, [R3+URZ+0x30], R2 ;  /* 0x00003002030015a7 */ /* 0x000ee200080011ff */
[----:B------:R-:W-:Y:S01]  /*6a60*/  BSSY B1, `(.L_x_118) ;  /* 0x0000012000017945 */ /* 0x000fe20003800000 */
[----:B---3--:R-:W-:Y:S03]  /*6a70*/  @P1 SEL R39, RZ, 0x1, !P0 ;  /* 0x00000001ff271807 */ /* 0x008fe60004000000 */
[----:B------:R-:W-:Y:S05]  /*6a80*/  @!P1 BRA `(.L_x_119) ;  /* 0x00000000003c9947 */ /* 0x000fea0003800000 */
[----:B------:R-:W-:Y:S01]  /*6a90*/  ISETP.NE.AND P1, PT, R80, RZ, PT ;  /* 0x000000ff5000720c */ /* 0x000fe20003f25270 */
[----:B------:R-:W-:Y:S01]  /*6aa0*/  BSSY B0, `(.L_x_120) ;  /* 0x0000009000007945 */ /* 0x000fe20003800000 */
[----:B------:R-:W-:Y:S11]  /*6ab0*/  ISETP.NE.AND P0, PT, R39, RZ, PT ;  /* 0x000000ff2700720c */ /* 0x000ff60003f05270 */
[----:B------:R-:W-:Y:S05]  /*6ac0*/  @P1 IMAD R4, R38, 0x1000, R77 ;  /* 0x0000100026041824 */ /* 0x000fea00078e024d */
[----:B------:R-:W-:Y:S05]  /*6ad0*/  @P1 IADD3 R2, PT, PT, R4, UR48, RZ ;  /* 0x0000003004021c10 */ /* 0x000fea000fffe0ff */
[----:B------:R-:W-:Y:S01]  /*6ae0*/  @P1 IMAD.IADD R2, R81, 0x1, R2 ;  /* 0x0000000151021824 */ /* 0x000fe200078e0202 */
[----:B------:R-:W-:Y:S06]  /*6af0*/  @P0 BRA `(.L_x_121) ;  /* 0x00000000000c0947 */ /* 0x000fec0003800000 */
[----:B--2---:R-:W-:Y:S04]  /*6b00*/  SHF.L.U32 R0, R71, 0x1f, RZ ;  /* 0x0000001f47007819 */ /* 0x004fe800000006ff */
[----:B------:R-:W2:Y:S02]  /*6b10*/  SYNCS.PHASECHK.TRANS64.TRYWAIT P0, [R3+URZ+0x30], R0 ;  /* 0x00003000030075a7 */ /* 0x000ea400080011ff */
[----:B--2---:R-:W-:Y:S05]  /*6b20*/  @!P0 BRA `(.L_x_122) ;  /* 0x0000002400f48947 */ /* 0x004fea0003800000 */
.L_x_121:
[----:B------:R-:W-:Y:S05]  /*6b30*/  BSYNC B0 ;  /* 0x0000000000007941 */ /* 0x000fea0003800000 */
.L_x_120:
[----:B------:R-:W-:Y:S02]  /*6b40*/  ISETP.NE.AND P0, PT, R80, RZ, PT ;  /* 0x000000ff5000720c */ /* 0x000fe40003f05270 */
[----:B------:R-:W-:Y:S11]  /*6b50*/  IADD3 R38, PT, PT, R38, 0x1, RZ ;  /* 0x0000000126267810 */ /* 0x000ff60007ffe0ff */
[----:B------:R3:W4:Y:S04]  /*6b60*/  @P0 LDS.128 R40, [R4+UR48+0x200] ;  /* 0x0002003004280984 */ /* 0x0007280008000c00 */
[----:B------:R3:W1:Y:S02]  /*6b70*/  @P0 LDS.128 R48, [R2+0x200] ;  /* 0x0002000002300984 */ /* 0x0006640000000c00 */
.L_x_119:
[----:B------:R-:W-:Y:S05]  /*6b80*/  BSYNC B1 ;  /* 0x0000000000017941 */ /* 0x000fea0003800000 */
.L_x_118:
[----:B--2---:R-:W-:Y:S05]  /*6b90*/  VIADD R3, R34, 0x10 ;  /* 0x0000001022037836 */ /* 0x004fea0000000000 */
[----:B------:R-:W-:Y:S04]  /*6ba0*/  SHF.R.U32.HI R3, RZ, 0x15, R3 ;  /* 0x00000015ff037819 */ /* 0x000fe80000011603 */
[----:B------:R-:W-:Y:S11]  /*6bb0*/  LOP3.LUT P0, RZ, R3, 0x3, R66, 0x48, !PT ;  /* 0x0000000303ff7812 */ /* 0x000ff60007804842 */
[----:B------:R-:W-:Y:S02]  /*6bc0*/  @!UPT UIADD3 URZ, UPT, UPT, URZ, URZ, URZ ;  /* 0x000000fffffff290 */ /* 0x000fe4000fffe0ff */
[----:B------:R-:W-:Y:S05]  /*6bd0*/  @!P0 BRA `(.L_x_123) ;  /* 0x0000000000408947 */ /* 0x000fea0003800000 */
[----:B------:R-:W2:Y:S01]  /*6be0*/  LDCU.64 UR8, c[0x4][0x70] ;  /* 0x01000e00ff0877ac */ /* 0x000ea20008000a00 */
[----:B------:R-:W-:Y:S01]  /*6bf0*/  MOV R3, 0x0 ;  /* 0x0000000000037802 */ /* 0x000fe20000000f00 */
[----:B------:R-:W-:Y:S02]  /*6c00*/  HFMA2 R12, -RZ, RZ, 0, 5.9604644775390625e-08 ;  /* 0x00000001ff0c7431 */ /* 0x000fe400000001ff */
[----:B------:R-:W-:Y:S02]  /*6c10*/  IMAD.MOV.U32 R8, RZ, RZ, 0x192 ;  /* 0x00000192ff087424 */ /* 0x000fe400078e00ff */
[----:B------:R-:W-:Y:S01]  /*6c20*/  IMAD.MOV.U32 R13, RZ, RZ, RZ ;  /* 0x000000ffff0d7224 */ /* 0x000fe200078e00ff */
[----:B------:R-:W5:Y:S01]  /*6c30*/  LDCU.64 UR6, c[0x4][0x78] ;  /* 0x01000f00ff0677ac */ /* 0x000f620008000a00 */
[----:B---3--:R-:W3:Y:S01]  /*6c40*/  LDC.64 R2, c[0x4][R3] ;  /* 0x0100000003027b82 */ /* 0x008ee20000000a00 */
[----:B------:R-:W4:Y:S01]  /*6c50*/  LDCU.64 UR4, c[0x4][0x10] ;  /* 0x01000200ff0477ac */ /* 0x000f220008000a00 */
[----:B--2---:R-:W-:Y:S01]  /*6c60*/  MOV R5, UR9 ;  /* 0x0000000900057c02 */ /* 0x004fe20008000f00 */
[----:B------:R-:W-:Y:S01]  /*6c70*/  IMAD.U32 R4, RZ, RZ, UR8 ;  /* 0x00000008ff047e24 */ /* 0x000fe2000f8e00ff */
[----:B-----5:R-:W-:Y:S01]  /*6c80*/  MOV R7, UR7 ;  /* 0x0000000700077c02 */ /* 0x020fe20008000f00 */
[----:B------:R-:W-:Y:S01]  /*6c90*/  IMAD.U32 R6, RZ, RZ, UR6 ;  /* 0x00000006ff067e24 */ /* 0x000fe2000f8e00ff */
[----:B----4-:R-:W-:Y:S01]  /*6ca0*/  MOV R11, UR5 ;  /* 0x00000005000b7c02 */ /* 0x010fe20008000f00 */
[----:B------:R-:W-:Y:S02]  /*6cb0*/  IMAD.U32 R10, RZ, RZ, UR4 ;  /* 0x00000004ff0a7e24 */ /* 0x000fe4000f8e00ff */
[----:B------:R-:W-:Y:S07]  /*6cc0*/  LEPC R20, `(.L_x_123) ;  /* 0x000000001014794e */ /* 0x000fee0000000000 */
[----:B-1-3--:R-:W-:Y:S05]  /*6cd0*/  CALL.ABS.NOINC R2 ;  /* 0x0000000002007343 */ /* 0x00afea0003c00000 */
.L_x_123:
[----:B------:R-:W-:Y:S01]  /*6ce0*/  ISETP.NE.AND P6, PT, R78, RZ, PT ;  /* 0x000000ff4e00720c */ /* 0x000fe20003fc5270 */
[----:B------:R-:W-:Y:S05]  /*6cf0*/  WARPSYNC.ALL ;  /* 0x0000000000007948 */ /* 0x000fea0003800000 */
[----:B------:R-:W-:Y:S01]  /*6d00*/  R2UR UR4, R34 ;  /* 0x00000000220472ca */ /* 0x000fe200000e0000 */
[--C-:B----4-:R-:W-:Y:S01]  /*6d10*/  HADD2.F32 R20, -RZ, R40.reuse.H0_H0 ;  /* 0x20000028ff147230 */ /* 0x110fe20000004100 */
[----:B------:R-:W-:Y:S01]  /*6d20*/  ISETP.NE.AND P0, PT, R72, RZ, PT ;  /* 0x000000ff4800720c */ /* 0x000fe20003f05270 */
[----:B------:R-:W-:Y:S01]  /*6d30*/  HADD2.F32 R21, -RZ, R40.H1_H1 ;  /* 0x30000028ff157230 */ /* 0x000fe20000004100 */
[----:B------:R-:W-:Y:S01]  /*6d40*/  MOV R82, UR51 ;  /* 0x0000003300527c02 */ /* 0x000fe20008000f00 */
[--C-:B------:R-:W-:Y:S01]  /*6d50*/  HADD2.F32 R36, -RZ, R41.reuse.H1_H1 ;  /* 0x30000029ff247230 */ /* 0x100fe20000004100 */
[----:B------:R-:W-:Y:S01]  /*6d60*/  MOV R83, UR37 ;  /* 0x0000002500537c02 */ /* 0x000fe20008000f00 */
[----:B-1----:R-:W-:Y:S01]  /*6d70*/  HADD2.F32 R37, -RZ, R48.H0_H0 ;  /* 0x20000030ff257230 */ /* 0x002fe20000004100 */
[----:B------:R-:W-:Y:S01]  /*6d80*/  @P6 LEA R82, R82, UR48, 0x3 ;  /* 0x0000003052526c11 */ /* 0x000fe2000f8e18ff */
[----:B------:R-:W-:Y:S01]  /*6d90*/  BSSY.RECONVERGENT B0, `(.L_x_124) ;  /* 0x0000052000007945 */ /* 0x000fe20003800200 */
[----:B------:R-:W-:Y:S02]  /*6da0*/  @P6 SHF.L.U32 R88, R71, 0x1f, RZ ;  /* 0x0000001f47586819 */ /* 0x000fe400000006ff */
[----:B------:R-:W-:Y:S01]  /*6db0*/  @P6 IADD3 R82, PT, PT, R82, 0x50, RZ ;  /* 0x0000005052526810 */ /* 0x000fe20007ffe0ff */
[----:B---3--:R-:W1:Y:S03]  /*6dc0*/  LDTM.x16 R4, tmem[UR4+0x10] ;  /* 0x00001004000479ee */ /* 0x008e660008240000 */
[----:B------:R-:W-:Y:S02]  /*6dd0*/  @P6 PRMT R82, R83, 0x654, R82 ;  /* 0x0000065453526816 */ /* 0x000fe40000000052 */
[----:B------:R-:W-:Y:S01]  /*6de0*/  LEA R83, R38, UR48, 0x3 ;  /* 0x0000003026537c11 */ /* 0x000fe2000f8e18ff */
[C---:B-1----:R-:W-:Y:S01]  /*6df0*/  FMUL R0, R32.reuse, R4 ;  /* 0x0000000420007220 */ /* 0x042fe20000400000 */
[C---:B------:R-:W-:Y:S01]  /*6e00*/  FMUL R2, R32.reuse, R5 ;  /* 0x0000000520027220 */ /* 0x040fe20000400000 */
[C---:B------:R-:W-:Y:S01]  /*6e10*/  FMUL R3, R32.reuse, R6 ;  /* 0x0000000620037220 */ /* 0x040fe20000400000 */
[C---:B------:R-:W-:Y:S01]  /*6e20*/  FMUL R7, R32.reuse, R7 ;  /* 0x0000000720077220 */ /* 0x040fe20000400000 */
[C---:B------:R-:W-:Y:S01]  /*6e30*/  FFMA R0, R35.reuse, R20, R0 ;  /* 0x0000001423007223 */ /* 0x040fe20000000000 */
[----:B------:R-:W-:Y:S02]  /*6e40*/  HADD2.F32 R20, -RZ, R41.H0_H0 ;  /* 0x20000029ff147230 */ /* 0x000fe40000004100 */
[C---:B------:R-:W-:Y:S01]  /*6e50*/  FFMA R2, R35.reuse, R21, R2 ;  /* 0x0000001523027223 */ /* 0x040fe20000000002 */
[C---:B------:R-:W-:Y:S01]  /*6e60*/  FMUL R4, R32.reuse, R8 ;  /* 0x0000000820047220 */ /* 0x040fe20000400000 */
[C---:B------:R-:W-:Y:S01]  /*6e70*/  FMUL R5, R32.reuse, R9 ;  /* 0x0000000920057220 */ /* 0x040fe20000400000 */
[--C-:B------:R-:W-:Y:S02]  /*6e80*/  HADD2.F32 R21, -RZ, R43.reuse.H0_H0 ;  /* 0x2000002bff157230 */ /* 0x100fe40000004100 */
[C---:B------:R-:W-:Y:S01]  /*6e90*/  FFMA R3, R35.reuse, R20, R3 ;  /* 0x0000001423037223 */ /* 0x040fe20000000003 */
[--C-:B------:R-:W-:Y:S02]  /*6ea0*/  HADD2.F32 R20, -RZ, R42.reuse.H0_H0 ;  /* 0x2000002aff147230 */ /* 0x100fe40000004100 */
[C---:B------:R-:W-:Y:S01]  /*6eb0*/  FFMA R7, R35.reuse, R36, R7 ;  /* 0x0000002423077223 */ /* 0x040fe20000000007 */
[C---:B------:R-:W-:Y:S01]  /*6ec0*/  FMUL R6, R32.reuse, R10 ;  /* 0x0000000a20067220 */ /* 0x040fe20000400000 */
[----:B------:R-:W-:Y:S02]  /*6ed0*/  HADD2.F32 R36, -RZ, R43.H1_H1 ;  /* 0x3000002bff247230 */ /* 0x000fe40000004100 */
[C---:B------:R-:W-:Y:S01]  /*6ee0*/  FMUL R11, R32.reuse, R11 ;  /* 0x0000000b200b7220 */ /* 0x040fe20000400000 */
[C---:B------:R-:W-:Y:S01]  /*6ef0*/  FFMA R4, R35.reuse, R20, R4 ;  /* 0x0000001423047223 */ /* 0x040fe20000000004 */
[----:B------:R-:W-:Y:S02]  /*6f00*/  HADD2.F32 R20, -RZ, R42.H1_H1 ;  /* 0x3000002aff147230 */ /* 0x000fe40000004100 */
[C---:B------:R-:W-:Y:S01]  /*6f10*/  FMUL R8, R32.reuse, R12 ;  /* 0x0000000c20087220 */ /* 0x040fe20000400000 */
[C---:B------:R-:W-:Y:S01]  /*6f20*/  FMUL R9, R32.reuse, R13 ;  /* 0x0000000d20097220 */ /* 0x040fe20000400000 */
[C---:B------:R-:W-:Y:S01]  /*6f30*/  FMUL R10, R32.reuse, R14 ;  /* 0x0000000e200a7220 */ /* 0x040fe20000400000 */
[C---:B------:R-:W-:Y:S01]  /*6f40*/  FMUL R15, R32.reuse, R15 ;  /* 0x0000000f200f7220 */ /* 0x040fe20000400000 */
[C---:B------:R-:W-:Y:S01]  /*6f50*/  FFMA R5, R35.reuse, R20, R5 ;  /* 0x0000001423057223 */ /* 0x040fe20000000005 */
[----:B------:R-:W-:Y:S02]  /*6f60*/  HADD2.F32 R20, -RZ, R48.H1_H1 ;  /* 0x30000030ff147230 */ /* 0x000fe40000004100 */
[C---:B------:R-:W-:Y:S01]  /*6f70*/  FFMA R6, R35.reuse, R21, R6 ;  /* 0x0000001523067223 */ /* 0x040fe20000000006 */
[C---:B------:R-:W-:Y:S01]  /*6f80*/  FFMA R11, R35.reuse, R36, R11 ;  /* 0x00000024230b7223 */ /* 0x040fe2000000000b */
[C---:B------:R-:W-:Y:S01]  /*6f90*/  FFMA R8, R35.reuse, R37, R8 ;  /* 0x0000002523087223 */ /* 0x040fe20000000008 */
[--C-:B------:R-:W-:Y:S02]  /*6fa0*/  HADD2.F32 R21, -RZ, R49.reuse.H0_H0 ;  /* 0x20000031ff157230 */ /* 0x100fe40000004100 */
[C---:B------:R-:W-:Y:S01]  /*6fb0*/  FFMA R9, R35.reuse, R20, R9 ;  /* 0x0000001423097223 */ /* 0x040fe20000000009 */
[----:B------:R-:W-:Y:S02]  /*6fc0*/  HADD2.F32 R20, -RZ, R49.H1_H1 ;  /* 0x30000031ff147230 */ /* 0x000fe40000004100 */
[C---:B------:R-:W-:Y:S01]  /*6fd0*/  FMUL R12, R32.reuse, R16 ;  /* 0x00000010200c7220 */ /* 0x040fe20000400000 */
[C---:B------:R-:W-:Y:S01]  /*6fe0*/  FMUL R13, R32.reuse, R17 ;  /* 0x00000011200d7220 */ /* 0x040fe20000400000 */
[C---:B------:R-:W-:Y:S01]  /*6ff0*/  FFMA R10, R35.reuse, R21, R10 ;  /* 0x00000015230a7223 */ /* 0x040fe2000000000a */
[--C-:B------:R-:W-:Y:S02]  /*7000*/  HADD2.F32 R21, -RZ, R50.reuse.H0_H0 ;  /* 0x20000032ff157230 */ /* 0x100fe40000004100 */
[C---:B------:R-:W-:Y:S01]  /*7010*/  FFMA R15, R35.reuse, R20, R15 ;  /* 0x00000014230f7223 */ /* 0x040fe2000000000f */
[----:B------:R-:W-:Y:S02]  /*7020*/  HADD2.F32 R20, -RZ, R50.H1_H1 ;  /* 0x30000032ff147230 */ /* 0x000fe40000004100 */
[C---:B------:R-:W-:Y:S01]  /*7030*/  FMUL R14, R32.reuse, R18 ;  /* 0x00000012200e7220 */ /* 0x040fe20000400000 */
[--C-:B------:R-:W-:Y:S02]  /*7040*/  HADD2.F32 R37, -RZ, R51.reuse.H0_H0 ;  /* 0x20000033ff257230 */ /* 0x100fe40000004100 */
[----:B------:R-:W-:Y:S01]  /*7050*/  FMUL R19, R32, R19 ;  /* 0x0000001320137220 */ /* 0x000fe20000400000 */
[----:B------:R-:W-:Y:S01]  /*7060*/  HADD2.F32 R36, -RZ, R51.H1_H1 ;  /* 0x30000033ff247230 */ /* 0x000fe20000004100 */
        /* <DEDUP_REMOVED lines=22> */
[----:B------:R-:W-:Y:S02]  /*71d0*/  UIADD3 UR12, UP0, UPT, UR52, 0x680, URZ ;  /* 0x00000680340c7890 */ /* 0x000fe4000ff1e0ff */
[----:B------:R-:W-:Y:S02]  /*71e0*/  UIADD3 UR9, UPT, UPT, UR41, 0x10, URZ ;  /* 0x0000001029097890 */ /* 0x000fe4000fffe0ff */
[----:B------:R-:W-:Y:S02]  /*71f0*/  UIADD3 UR8, UPT, UPT, UR48, 0x1200, URZ ;  /* 0x0000120030087890 */ /* 0x000fe4000fffe0ff */
[----:B------:R-:W-:Y:S01]  /*7200*/  UIADD3.X UR13, UPT, UPT, URZ, UR53, URZ, UP0, !UPT ;  /* 0x00000035ff0d7290 */ /* 0x000fe200087fe4ff */
[----:B------:R-:W-:Y:S01]  /*7210*/  UMOV UR10, UR42 ;  /* 0x0000002a000a7c82 */ /* 0x000fe20008000000 */
[----:B------:R-:W-:Y:S01]  /*7220*/  UMOV UR11, UR36 ;  /* 0x00000024000b7c82 */ /* 0x000fe20008000000 */
[----:B------:R-:W-:Y:S02]  /*7230*/  UIADD3 UR5, UPT, UPT, UR41, 0x50, URZ ;  /* 0x0000005029057890 */ /* 0x000fe4000fffe0ff */
[----:B------:R-:W-:Y:S01]  /*7240*/  UIADD3 UR4, UPT, UPT, UR48, 0x1a00, URZ ;  /* 0x00001a0030047890 */ /* 0x000fe2000fffe0ff */
[----:B------:R-:W-:Y:S03]  /*7250*/  UMOV UR6, UR42 ;  /* 0x0000002a00067c82 */ /* 0x000fe60008000000 */
[----:B------:R2:W-:Y:S01]  /*7260*/  UTMASTG.3D [UR8], [UR12] ;  /* 0x000000080c0073b5 */ /* 0x0005e20008010000 */
[----:B------:R-:W-:Y:S04]  /*7270*/  UMOV UR7, UR36 ;  /* 0x0000002400077c82 */ /* 0x000fe80008000000 */
[----:B------:R2:W-:Y:S01]  /*7280*/  UTMASTG.3D [UR4], [UR12] ;  /* 0x000000040c0073b5 */ /* 0x0005e20008010000 */
[----:B------:R0:W-:Y:S01]  /*7290*/  UTMACMDFLUSH ;  /* 0x00000000000079b7 */ /* 0x0001e20000000000 */
[----:B--2---:R-:W-:Y:S04]  /*72a0*/  DEPBAR.LE SB0, 0x1 ;  /* 0x000080400000791a */ /* 0x004fe80000000000 */
.L_x_125:
[----:B------:R-:W-:Y:S05]  /*72b0*/  BSYNC.RECONVERGENT B0 ;  /* 0x0000000000007941 */ /* 0x000fea0003800200 */
.L_x_124:
[----:B------:R-:W-:Y:S01]  /*72c0*/  BAR.SYNC.DEFER_BLOCKING 0x1, 0x80 ;  /* 0x0042000000007b1d */ /* 0x000fe20000010000 */
[----:B------:R-:W-:Y:S04]  /*72d0*/  UIADD3 UR40, UPT, UPT, UR51, 0x1, URZ ;  /* 0x0000000133287890 */ /* 0x000fe8000fffe0ff */
[----:B------:R-:W-:Y:S04]  /*72e0*/  UISETP.NE.AND UP0, UPT, UR40, 0x4, UPT ;  /* 0x000000042800788c */ /* 0x000fe8000bf05270 */
[----:B------:R-:W-:Y:S01]  /*72f0*/  USEL UR40, UR40, URZ, UP0 ;  /* 0x000000ff28287287 */ /* 0x000fe20008000000 */
[----:B------:R2:W-:Y:S01]  /*7300*/  @P6 SYNCS.ARRIVE.TRANS64.RED.A1T0 RZ, [R82+URZ], RZ ;  /* 0x000000ff52ff69a7 */ /* 0x0005e200081004ff */
[----:B------:R-:W-:Y:S01]  /*7310*/  BSSY B1, `(.L_x_126) ;  /* 0x0000013000017945 */ /* 0x000fe20003800000 */
[----:B------:R-:W3:Y:S02]  /*7320*/  @P6 SYNCS.PHASECHK.TRANS64.TRYWAIT P0, [R83+URZ+0x30], R88 ;  /* 0x00003058530065a7 */ /* 0x000ee400080011ff */
[----:B---3--:R-:W-:Y:S01]  /*7330*/  @P6 SEL R39, RZ, 0x1, !P0 ;  /* 0x00000001ff276807 */ /* 0x008fe20004000000 */
[----:B--2---:R-:W-:Y:S06]  /*7340*/  @!P6 BRA `(.L_x_127) ;  /* 0x00000000003ce947 */ /* 0x004fec0003800000 */
[----:B------:R-:W-:Y:S01]  /*7350*/  ISETP.NE.AND P1, PT, R80, RZ, PT ;  /* 0x000000ff5000720c */ /* 0x000fe20003f25270 */
[----:B------:R-:W-:Y:S01]  /*7360*/  BSSY B0, `(.L_x_128) ;  /* 0x0000009000007945 */ /* 0x000fe20003800000 */
[----:B------:R-:W-:Y:S11]  /*7370*/  ISETP.NE.AND P0, PT, R39, RZ, PT ;  /* 0x000000ff2700720c */ /* 0x000ff60003f05270 */
[----:B------:R-:W-:Y:S05]  /*7380*/  @P1 IMAD R2, R38, 0x1000, R77 ;  /* 0x0000100026021824 */ /* 0x000fea00078e024d */
[----:B------:R-:W-:Y:S05]  /*7390*/  @P1 IADD3 R0, PT, PT, R2, UR48, RZ ;  /* 0x0000003002001c10 */ /* 0x000fea000fffe0ff */
[----:B------:R-:W-:Y:S01]  /*73a0*/  @P1 IMAD.IADD R0, R81, 0x1, R0 ;  /* 0x0000000151001824 */ /* 0x000fe200078e0200 */
[----:B------:R-:W-:Y:S06]  /*73b0*/  @P0 BRA `(.L_x_129) ;  /* 0x00000000000c0947 */ /* 0x000fec0003800000 */
[----:B------:R-:W-:Y:S04]  /*73c0*/  SHF.L.U32 R4, R71, 0x1f, RZ ;  /* 0x0000001f47047819 */ /* 0x000fe800000006ff */
[----:B------:R-:W2:Y:S02]  /*73d0*/  SYNCS.PHASECHK.TRANS64.TRYWAIT P0, [R83+URZ+0x30], R4 ;  /* 0x00003004530075a7 */ /* 0x000ea400080011ff */
[----:B--2---:R-:W-:Y:S05]  /*73e0*/  @!P0 BRA `(.L_x_130) ;  /* 0x0000001c00d88947 */ /* 0x004fea0003800000 */
.L_x_129:
[----:B------:R-:W-:Y:S05]  /*73f0*/  BSYNC B0 ;  /* 0x0000000000007941 */ /* 0x000fea0003800000 */
.L_x_128:
[----:B------:R-:W-:Y:S02]  /*7400*/  ISETP.NE.AND P0, PT, R80, RZ, PT ;  /* 0x000000ff5000720c */ /* 0x000fe40003f05270 */
[----:B------:R-:W-:Y:S11]  /*7410*/  IADD3 R38, PT, PT, R38, 0x1, RZ ;  /* 0x0000000126267810 */ /* 0x000ff60007ffe0ff */
[----:B------:R3:W4:Y:S04]  /*7420*/  @P0 LDS.128 R40, [R2+UR48+0x200] ;  /* 0x0002003002280984 */ /* 0x0007280008000c00 */
[----:B------:R3:W1:Y:S02]  /*7430*/  @P0 LDS.128 R48, [R0+0x200] ;  /* 0x0002000000300984 */ /* 0x0006640000000c00 */
.L_x_127:
[----:B------:R-:W-:Y:S05]  /*7440*/  BSYNC B1 ;  /* 0x0000000000017941 */ /* 0x000fea0003800000 */
.L_x_126:
[----:B------:R-:W-:Y:S05]  /*7450*/  VIADD R3, R34, 0x20 ;  /* 0x0000002022037836 */ /* 0x000fea0000000000 */
[----:B------:R-:W-:Y:S04]  /*7460*/  SHF.R.U32.HI R3, RZ, 0x15, R3 ;  /* 0x00000015ff037819 */ /* 0x000fe80000011603 */
[----:B------:R-:W-:Y:S11]  /*7470*/  LOP3.LUT P0, RZ, R3, 0x3, R66, 0x48, !PT ;  /* 0x0000000303ff7812 */ /* 0x000ff60007804842 */
[----:B------:R-:W-:Y:S02]  /*7480*/  @!UPT UIADD3 URZ, UPT, UPT, URZ, URZ, URZ ;  /* 0x000000fffffff290 */ /* 0x000fe4000fffe0ff */
[----:B------:R-:W-:Y:S05]  /*7490*/  @!P0 BRA `(.L_x_131) ;  /* 0x0000000000408947 */ /* 0x000fea0003800000 */
[----:B------:R-:W5:Y:S01]  /*74a0*/  LDCU.64 UR8, c[0x4][0x70] ;  /* 0x01000e00ff0877ac */ /* 0x000f620008000a00 */
[----:B------:R-:W-:Y:S01]  /*74b0*/  MOV R3, 0x0 ;  /* 0x0000000000037802 */ /* 0x000fe20000000f00 */
[----:B------:R-:W-:Y:S02]  /*74c0*/  HFMA2 R12, -RZ, RZ, 0, 5.9604644775390625e-08 ;  /* 0x00000001ff0c7431 */ /* 0x000fe400000001ff */
[----:B------:R-:W-:Y:S02]  /*74d0*/  IMAD.MOV.U32 R8, RZ, RZ, 0x192 ;  /* 0x00000192ff087424 */ /* 0x000fe400078e00ff */
[----:B------:R-:W-:Y:S01]  /*74e0*/  IMAD.MOV.U32 R13, RZ, RZ, RZ ;  /* 0x000000ffff0d7224 */ /* 0x000fe200078e00ff */
[----:B------:R-:W4:Y:S01]  /*74f0*/  LDCU.64 UR6, c[0x4][0x78] ;  /* 0x01000f00ff0677ac */ /* 0x000f220008000a00 */
[----:B---3--:R-:W3:Y:S01]  /*7500*/  LDC.64 R2, c[0x4][R3] ;  /* 0x0100000003027b82 */ /* 0x008ee20000000a00 */
[----:B------:R-:W1:Y:S01]  /*7510*/  LDCU.64 UR4, c[0x4][0x10] ;  /* 0x01000200ff0477ac */ /* 0x000e620008000a00 */
[----:B-----5:R-:W-:Y:S01]  /*7520*/  MOV R5, UR9 ;  /* 0x0000000900057c02 */ /* 0x020fe20008000f00 */
[----:B--2---:R-:W-:Y:S01]  /*7530*/  IMAD.U32 R4, RZ, RZ, UR8 ;  /* 0x00000008ff047e24 */ /* 0x004fe2000f8e00ff */
[----:B----4-:R-:W-:Y:S01]  /*7540*/  MOV R7, UR7 ;  /* 0x0000000700077c02 */ /* 0x010fe20008000f00 */
[----:B------:R-:W-:Y:S01]  /*7550*/  IMAD.U32 R6, RZ, RZ, UR6 ;  /* 0x00000006ff067e24 */ /* 0x000fe2000f8e00ff */
[----:B-1----:R-:W-:Y:S01]  /*7560*/  MOV R11, UR5 ;  /* 0x00000005000b7c02 */ /* 0x002fe20008000f00 */
[----:B------:R-:W-:Y:S02]  /*7570*/  IMAD.U32 R10, RZ, RZ, UR4 ;  /* 0x00000004ff0a7e24 */ /* 0x000fe4000f8e00ff */
[----:B------:R-:W-:Y:S07]  /*7580*/  LEPC R20, `(.L_x_131) ;  /* 0x000000001014794e */ /* 0x000fee0000000000 */
[----:B---3--:R-:W-:Y:S05]  /*7590*/  CALL.ABS.NOINC R2 ;  /* 0x0000000002007343 */ /* 0x008fea0003c00000 */
.L_x_131:
        /* <DEDUP_REMOVED lines=8> */
[----:B--2---:R-:W-:Y:S01]  /*7620*/  MOV R83, UR37 ;  /* 0x0000002500537c02 */ /* 0x004fe20008000f00 */
[----:B-1----:R-:W-:Y:S01]  /*7630*/  HADD2.F32 R37, -RZ, R48.H0_H0 ;  /* 0x20000030ff257230 */ /* 0x002fe20000004100 */
[----:B------:R-:W-:Y:S01]  /*7640*/  @P6 LEA R82, R82, UR48, 0x3 ;  /* 0x0000003052526c11 */ /* 0x000fe2000f8e18ff */
[----:B------:R-:W-:Y:S01]  /*7650*/  BSSY.RECONVERGENT B0, `(.L_x_132) ;  /* 0x0000052000007945 */ /* 0x000fe20003800200 */
[----:B------:R-:W-:Y:S02]  /*7660*/  LEA R88, R38, UR48, 0x3 ;  /* 0x0000003026587c11 */ /* 0x000fe4000f8e18ff */
[----:B------:R-:W-:Y:S01]  /*7670*/  @P6 IADD3 R82, PT, PT, R82, 0x50, RZ ;  /* 0x0000005052526810 */ /* 0x000fe20007ffe0ff */
[----:B------:R-:W3:Y:S03]  /*7680*/  LDTM.x16 R4, tmem[UR4+0x20] ;  /* 0x00002004000479ee */ /* 0x000ee60008240000 */
[----:B------:R-:W-:Y:S02]  /*7690*/  @P6 PRMT R82, R83, 0x654, R82 ;  /* 0x0000065453526816 */ /* 0x000fe40000000052 */
[----:B------:R-:W-:Y:S01]  /*76a0*/  @P6 SHF.L.U32 R83, R71, 0x1f, RZ ;  /* 0x0000001f47536819 */ /* 0x000fe200000006ff */
[C---:B---3--:R-:W-:Y:S01]  /*76b0*/  FMUL R0, R32.reuse, R4 ;  /* 0x0000000420007220 */ /* 0x048fe20000400000 */
        /* <DEDUP_REMOVED lines=75> */
.L_x_133:
[----:B------:R-:W-:Y:S05]  /*7b70*/  BSYNC.RECONVERGENT B0 ;  /* 0x0000000000007941 */ /* 0x000fea0003800200 */
.L_x_132:
        /* <DEDUP_REMOVED lines=19> */
.L_x_137:
[----:B------:R-:W-:Y:S05]  /*7cb0*/  BSYNC B0 ;  /* 0x0000000000007941 */ /* 0x000fea0003800000 */
.L_x_136:
[----:B------:R-:W-:Y:S11]  /*7cc0*/  ISETP.NE.AND P0, PT, R80, RZ, PT ;  /* 0x000000ff5000720c */ /* 0x000ff60003f05270 */
[----:B------:R-:W-:Y:S02]  /*7cd0*/  @!UPT UIADD3 URZ, UPT, UPT, URZ, URZ, URZ ;  /* 0x000000fffffff290 */ /* 0x000fe4000fffe0ff */
[----:B------:R3:W4:Y:S04]  /*7ce0*/  @P0 LDS.128 R40, [R38+UR48+0x200] ;  /* 0x0002003026280984 */ /* 0x0007280008000c00 */
[----:B------:R3:W1:Y:S02]  /*7cf0*/  @P0 LDS.128 R48, [R81+0x200] ;  /* 0x0002000051300984 */ /* 0x0006640000000c00 */
.L_x_135:
[----:B------:R-:W-:Y:S05]  /*7d00*/  BSYNC B1 ;  /* 0x0000000000017941 */ /* 0x000fea0003800000 */
.L_x_134:
        /* <DEDUP_REMOVED lines=11> */
[----:B------:R-:W1:Y:S01]  /*7dc0*/  LDC.64 R2, c[0x4][R3] ;  /* 0x0100000003027b82 */ /* 0x000e620000000a00 */
[----:B------:R-:W3:Y:S01]  /*7dd0*/  LDCU.64 UR4, c[0x4][0x10] ;  /* 0x01000200ff0477ac */ /* 0x000ee20008000a00 */
[----:B--2---:R-:W-:Y:S01]  /*7de0*/  MOV R5, UR9 ;  /* 0x0000000900057c02 */ /* 0x004fe20008000f00 */
[----:B------:R-:W-:Y:S01]  /*7df0*/  IMAD.U32 R4, RZ, RZ, UR8 ;  /* 0x00000008ff047e24 */ /* 0x000fe2000f8e00ff */
[----:B-----5:R-:W-:Y:S01]  /*7e00*/  MOV R7, UR7 ;  /* 0x0000000700077c02 */ /* 0x020fe20008000f00 */
[----:B------:R-:W-:Y:S01]  /*7e10*/  IMAD.U32 R6, RZ, RZ, UR6 ;  /* 0x00000006ff067e24 */ /* 0x000fe2000f8e00ff */
[----:B---3--:R-:W-:Y:S01]  /*7e20*/  MOV R11, UR5 ;  /* 0x00000005000b7c02 */ /* 0x008fe20008000f00 */
[----:B------:R-:W-:Y:S02]  /*7e30*/  IMAD.U32 R10, RZ, RZ, UR4 ;  /* 0x00000004ff0a7e24 */ /* 0x000fe4000f8e00ff */
[----:B------:R-:W-:Y:S07]  /*7e40*/  LEPC R20, `(.L_x_139) ;  /* 0x000000001014794e */ /* 0x000fee0000000000 */
[----:B-1--4-:R-:W-:Y:S05]  /*7e50*/  CALL.ABS.NOINC R2 ;  /* 0x0000000002007343 */ /* 0x012fea0003c00000 */
.L_x_139:
[----:B------:R-:W-:Y:S01]  /*7e60*/  ISETP.NE.AND P0, PT, R72, RZ, PT ;  /* 0x000000ff4800720c */ /* 0x000fe20003f05270 */
[----:B------:R-:W-:Y:S05]  /*7e70*/  WARPSYNC.ALL ;  /* 0x0000000000007948 */ /* 0x000fea0003800000 */
[----:B------:R-:W-:Y:S01]  /*7e80*/  R2UR UR4, R34 ;  /* 0x00000000220472ca */ /* 0x000fe200000e0000 */
[--C-:B----4-:R-:W-:Y:S01]  /*7e90*/  HADD2.F32 R20, -RZ, R40.reuse.H0_H0 ;  /* 0x20000028ff147230 */ /* 0x110fe20000004100 */
[----:B------:R-:W-:Y:S01]  /*7ea0*/  IADD3 R74, PT, PT, R74, 0xc0, RZ ;  /* 0x000000c04a4a7810 */ /* 0x000fe20007ffe0ff */
[----:B------:R-:W-:Y:S01]  /*7eb0*/  HADD2.F32 R36, -RZ, R40.H1_H1 ;  /* 0x30000028ff247230 */ /* 0x000fe20000004100 */
[----:B------:R-:W-:Y:S01]  /*7ec0*/  BSSY.RECONVERGENT B0, `(.L_x_140) ;  /* 0x0000053000007945 */ /* 0x000fe20003800200 */
[--C-:B------:R-:W-:Y:S01]  /*7ed0*/  HADD2.F32 R21, -RZ, R41.reuse.H0_H0 ;  /* 0x20000029ff157230 */ /* 0x100fe20000004100 */
[----:B------:R-:W-:Y:S01]  /*7ee0*/  LOP3.LUT R74, R74, 0xfefffff8, RZ, 0xc0, !PT ;  /* 0xfefffff84a4a7812 */ /* 0x000fe200078ec0ff */
[----:B---3--:R-:W-:Y:S02]  /*7ef0*/  HADD2.F32 R38, -RZ, R41.H1_H1 ;  /* 0x30000029ff267230 */ /* 0x008fe40000004100 */
[--C-:B------:R-:W-:Y:S02]  /*7f00*/  HADD2.F32 R37, -RZ, R42.reuse.H0_H0 ;  /* 0x2000002aff257230 */ /* 0x100fe40000004100 */
[----:B------:R-:W-:Y:S02]  /*7f10*/  HADD2.F32 R40, -RZ, R42.H1_H1 ;  /* 0x3000002aff287230 */ /* 0x000fe40000004100 */
[----:B------:R-:W2:Y:S01]  /*7f20*/  LDTM.x16 R4, tmem[UR4+0x30] ;  /* 0x00003004000479ee */ /* 0x000ea20008240000 */
[----:B------:R-:W-:Y:S01]  /*7f30*/  NOP ;  /* 0x0000000000007918 */ /* 0x000fe20000000000 */
[----:B--2---:R2:W-:Y:S01]  /*7f40*/  SYNCS.ARRIVE.TRANS64.RED.A1T0 RZ, [R74+URZ], RZ ;  /* 0x000000ff4aff79a7 */ /* 0x0045e200081004ff */
[--C-:B------:R-:W-:Y:S02]  /*7f50*/  HADD2.F32 R39, -RZ, R43.reuse.H0_H0 ;  /* 0x2000002bff277230 */ /* 0x100fe40000004100 */
[----:B------:R-:W-:Y:S02]  /*7f60*/  HADD2.F32 R42, -RZ, R43.H1_H1 ;  /* 0x3000002bff2a7230 */ /* 0x000fe40000004100 */
[--C-:B-1----:R-:W-:Y:S02]  /*7f70*/  HADD2.F32 R41, -RZ, R48.reuse.H0_H0 ;  /* 0x20000030ff297230 */ /* 0x102fe40000004100 */
[----:B------:R-:W-:Y:S02]  /*7f80*/  HADD2.F32 R43, -RZ, R48.H1_H1 ;  /* 0x30000030ff2b7230 */ /* 0x000fe40000004100 */
[--C-:B------:R-:W-:Y:S02]  /*7f90*/  HADD2.F32 R44, -RZ, R49.reuse.H0_H0 ;  /* 0x20000031ff2c7230 */ /* 0x100fe40000004100 */
[----:B------:R-:W-:Y:S02]  /*7fa0*/  HADD2.F32 R46, -RZ, R49.H1_H1 ;  /* 0x30000031ff2e7230 */ /* 0x000fe40000004100 */
[--C-:B------:R-:W-:Y:S02]  /*7fb0*/  HADD2.F32 R45, -RZ, R50.reuse.H0_H0 ;  /* 0x20000032ff2d7230 */ /* 0x100fe40000004100 */
[----:B------:R-:W-:Y:S02]  /*7fc0*/  HADD2.F32 R48, -RZ, R50.H1_H1 ;  /* 0x30000032ff307230 */ /* 0x000fe40000004100 */
[--C-:B------:R-:W-:Y:S02]  /*7fd0*/  HADD2.F32 R47, -RZ, R51.reuse.H0_H0 ;  /* 0x20000033ff2f7230 */ /* 0x100fe40000004100 */
[----:B------:R-:W-:Y:S02]  /*7fe0*/  HADD2.F32 R50, -RZ, R51.H1_H1 ;  /* 0x30000033ff327230 */ /* 0x000fe40000004100 */
[C---:B------:R-:W-:Y:S01]  /*7ff0*/  FMUL R4, R32.reuse, R4 ;  /* 0x0000000420047220 */ /* 0x040fe20000400000 */
[C---:B------:R-:W-:Y:S01]  /*8000*/  FMUL R5, R32.reuse, R5 ;  /* 0x0000000520057220 */ /* 0x040fe20000400000 */
[C---:B------:R-:W-:Y:S01]  /*8010*/  FMUL R6, R32.reuse, R6 ;  /* 0x0000000620067220 */ /* 0x040fe20000400000 */
[C---:B------:R-:W-:Y:S01]  /*8020*/  FMUL R7, R32.reuse, R7 ;  /* 0x0000000720077220 */ /* 0x040fe20000400000 */
[C---:B------:R-:W-:Y:S01]  /*8030*/  FFMA R4, R35.reuse, R20, R4 ;  /* 0x0000001423047223 */ /* 0x040fe20000000004 */
        /* <DEDUP_REMOVED lines=21> */
[----:B------:R-:W-:Y:S01]  /*8190*/  FFMA R15, R35, R46, R15 ;  /* 0x0000002e230f7223 */ /* 0x000fe2000000000f */
        /* <DEDUP_REMOVED lines=20> */
[----:B-1----:R-:W1:Y:S02]  /*82e0*/  FENCE.VIEW.ASYNC.S ;  /* 0x00000000000073c6 */ /* 0x002e640000000000 */
[----:B-1----:R-:W-:Y:S06]  /*82f0*/  BAR.SYNC.DEFER_BLOCKING 0x1, 0x80 ;  /* 0x0042000000007b1d */ /* 0x002fec0000010000 */
        /* <DEDUP_REMOVED lines=14> */
[----:B-1----:R-:W-:Y:S04]  /*83e0*/  DEPBAR.LE SB0, 0x1 ;  /* 0x000080400000791a */ /* 0x002fe80000000000 */
.L_x_141:
[----:B------:R-:W-:Y:S05]  /*83f0*/  BSYNC.RECONVERGENT B0 ;  /* 0x0000000000007941 */ /* 0x000fea0003800200 */
.L_x_140:
[----:B------:R-:W-:Y:S01]  /*8400*/  BAR.SYNC.DEFER_BLOCKING 0x1, 0x80 ;  /* 0x0042000000007b1d */ /* 0x000fe20000010000 */
[----:B------:R-:W-:Y:S01]  /*8410*/  UISETP.NE.AND UP0, UPT, UR49, -0x4, UPT ;  /* 0xfffffffc3100788c */ /* 0x000fe2000bf05270 */
[----:B------:R-:W-:Y:S08]  /*8420*/  IADD3 R0, PT, PT, R30, 0x1, RZ ;  /* 0x000000011e007810 */ /* 0x000ff00007ffe0ff */
[----:B------:R-:W-:Y:S05]  /*8430*/  BRA.U !UP0, `(.L_x_142) ;  /* 0x0000000108287547 */ /* 0x000fea000b800000 */
[----:B------:R-:W-:Y:S01]  /*8440*/  ISETP.NE.AND P0, PT, R78, RZ, PT ;  /* 0x000000ff4e00720c */ /* 0x000fe20003f05270 */
[----:B------:R-:W-:Y:S01]  /*8450*/  IMAD.U32 R3, RZ, RZ, UR51 ;  /* 0x00000033ff037e24 */ /* 0x000fe2000f8e00ff */
[----:B------:R-:W-:Y:S01]  /*8460*/  UIADD3 UR51, UPT, UPT, UR51, 0x1, URZ ;  /* 0x0000000133337890 */ /* 0x000fe2000fffe0ff */
[----:B------:R-:W-:Y:S03]  /*8470*/  IMAD.U32 R2, RZ, RZ, UR37 ;  /* 0x00000025ff027e24 */ /* 0x000fe6000f8e00ff */
[----:B------:R-:W-:Y:S04]  /*8480*/  UISETP.NE.AND UP0, UPT, UR51, 0x4, UPT ;  /* 0x000000043300788c */ /* 0x000fe8000bf05270 */
[----:B------:R-:W-:Y:S03]  /*8490*/  USEL UR51, UR51, URZ, UP0 ;  /* 0x000000ff33337287 */ /* 0x000fe60008000000 */
[----:B------:R-:W-:Y:S05]  /*84a0*/  @P0 LEA R3, R3, UR48, 0x3 ;  /* 0x0000003003030c11 */ /* 0x000fea000f8e18ff */
[----:B------:R-:W-:Y:S05]  /*84b0*/  @P0 VIADD R3, R3, 0x50 ;  /* 0x0000005003030836 */ /* 0x000fea0000000000 */
[----:B------:R-:W-:Y:S04]  /*84c0*/  @P0 PRMT R2, R2, 0x654, R3 ;  /* 0x0000065402020816 */ /* 0x000fe80000000003 */
[----:B------:R1:W-:Y:S03]  /*84d0*/  @P0 SYNCS.ARRIVE.TRANS64.RED.A1T0 RZ, [R2+URZ], RZ ;  /* 0x000000ff02ff09a7 */ /* 0x0003e600081004ff */
.L_x_142:
[----:B------:R-:W-:Y:S01]  /*84e0*/  ISETP.NE.AND P2, PT, R73, RZ, PT ;  /* 0x000000ff4900720c */ /* 0x000fe20003f45270 */
[----:B------:R-:W-:Y:S01]  /*84f0*/  UIADD3 UR49, UPT, UPT, UR49, 0x4, URZ ;  /* 0x0000000431317890 */ /* 0x000fe2000fffe0ff */
[----:B------:R-:W-:Y:S01]  /*8500*/  ISETP.NE.AND P0, PT, R76, 0x2, PT ;  /* 0x000000024c00780c */ /* 0x000fe20003f05270 */
[----:B------:R-:W-:Y:S01]  /*8510*/  IMAD.IADD R20, R29, 0x1, R58 ;  /* 0x000000011d147824 */ /* 0x000fe200078e023a */
[----:B------:R-:W-:Y:S01]  /*8520*/  ISETP.NE.AND P1, PT, R0, 0x4, PT ;  /* 0x000000040000780c */ /* 0x000fe20003f25270 */
[----:B------:R-:W-:Y:S01]  /*8530*/  IMAD.IADD R21, R31, 0x1, R60 ;  /* 0x000000011f157824 */ /* 0x000fe200078e023c */
[----:B-1----:R-:W-:Y:S02]  /*8540*/  SEL R2, RZ, 0x1, P0 ;  /* 0x00000001ff027807 */ /* 0x002fe40000000000 */
[----:B------:R-:W-:Y:S02]  /*8550*/  SEL R3, RZ, 0x1, P1 ;  /* 0x00000001ff037807 */ /* 0x000fe40000800000 */
[----:B------:R-:W-:Y:S02]  /*8560*/  LOP3.LUT R69, R69, R2, RZ, 0x3c, !PT ;  /* 0x0000000245457212 */ /* 0x000fe400078e3cff */
[----:B------:R-:W-:Y:S02]  /*8570*/  LOP3.LUT R70, R70, R3, RZ, 0x3c, !PT ;  /* 0x0000000346467212 */ /* 0x000fe400078e3cff */
[----:B------:R-:W-:Y:S02]  /*8580*/  @P2 R2UR UR36, R68 ;  /* 0x00000000442422ca */ /* 0x000fe400000e0000 */
[----:B------:R-:W-:Y:S02]  /*8590*/  SEL R76, R76, RZ, P0 ;  /* 0x000000ff4c4c7207 */ /* 0x000fe40000000000 */
[----:B------:R-:W-:Y:S01]  /*85a0*/  SEL R30, R0, RZ, P1 ;  /* 0x000000ff001e7207 */ /* 0x000fe20000800000 */
[----:B------:R-:W-:Y:S10]  /*85b0*/  @P2 BRA `(.L_x_143) ;  /* 0xffffffcc00d42947 */ /* 0x000ff4000383ffff */
[----:B------:R-:W-:-:S09]  /*85c0*/  UISETP.NE.AND UP0, UPT, UR50, URZ, UPT ;  /* 0x000000ff3200728c */ /* 0x000fd2000bf05270 */
[----:B------:R-:W-:Y:S05]  /*85d0*/  BRA.U !UP0, `(.L_x_144) ;  /* 0x0000000108487547 */ /* 0x000fea000b800000 */
[----:B------:R-:W1:Y:S02]  /*85e0*/  LDCU.64 UR4, c[0x0][0x890] ;  /* 0x00011200ff0477ac */ /* 0x000e640008000a00 */
[----:B-1----:R-:W-:-:S04]  /*85f0*/  UISETP.NE.U32.AND UP0, UPT, UR4, URZ, UPT ;  /* 0x000000ff0400728c */ /* 0x002fc8000bf05070 */
[----:B------:R-:W-:-:S09]  /*8600*/  UISETP.NE.AND.EX UP0, UPT, UR5, URZ, UPT, UP0 ;  /* 0x000000ff0500728c */ /* 0x000fd2000bf05300 */
[----:B------:R-:W-:Y:S05]  /*8610*/  BRA.U UP0, `(.L_x_145) ;  /* 0x00000001000c7547 */ /* 0x000fea000b800000 */
[----:B------:R-:W-:-:S13]  /*8620*/  FSETP.NEU.AND P0, PT, R35, RZ, PT ;  /* 0x000000ff2300720b */ /* 0x000fda0003f0d000 */
[----:B------:R-:W-:Y:S05]  /*8630*/  @!P0 EXIT ;  /* 0x000000000000894d */ /* 0x000fea0003800000 */
[----:B------:R-:W-:Y:S05]  /*8640*/  BRA `(.L_x_144) ;  /* 0x00000000002c7947 */ /* 0x000fea0003800000 */
.L_x_145:
[----:B------:R-:W-:Y:S01]  /*8650*/  ISETP.NE.AND P0, PT, R75, RZ, PT ;  /* 0x000000ff4b00720c */ /* 0x000fe20003f05270 */
[----:B------:R-:W-:-:S12]  /*8660*/  BSSY.RECONVERGENT B0, `(.L_x_144) ;  /* 0x0000009000007945 */ /* 0x000fd80003800200 */
[----:B------:R-:W-:Y:S05]  /*8670*/  @P0 BRA `(.L_x_146) ;  /* 0x0000000000140947 */ /* 0x000fea0003800000 */
[----:B------:R-:W1:Y:S02]  /*8680*/  LDCU.64 UR4, c[0x0][0x888] ;  /* 0x00011100ff0477ac */ /* 0x000e640008000a00 */
[----:B-1----:R-:W-:-:S04]  /*8690*/  ISETP.NE.U32.AND P0, PT, RZ, UR4, PT ;  /* 0x00000004ff007c0c */ /* 0x002fc8000bf05070 */
[----:B------:R-:W-:-:S13]  /*86a0*/  ISETP.NE.AND.EX P0, PT, RZ, UR5, PT, P0 ;  /* 0x00000005ff007c0c */ /* 0x000fda000bf05300 */
[----:B------:R-:W-:Y:S05]  /*86b0*/  @!P0 EXIT ;  /* 0x000000000000894d */ /* 0x000fea0003800000 */
[----:B------:R-:W-:Y:S05]  /*86c0*/  BRA `(.L_x_147) ;  /* 0x0000000000087947 */ /* 0x000fea0003800000 */
.L_x_146:
[----:B------:R-:W-:-:S13]  /*86d0*/  FSETP.NEU.AND P0, PT, R35, RZ, PT ;  /* 0x000000ff2300720b */ /* 0x000fda0003f0d000 */
[----:B------:R-:W-:Y:S05]  /*86e0*/  @!P0 EXIT ;  /* 0x000000000000894d */ /* 0x000fea0003800000 */
.L_x_147:
[----:B------:R-:W-:Y:S05]  /*86f0*/  BSYNC.RECONVERGENT B0 ;  /* 0x0000000000007941 */ /* 0x000fea0003800200 */
.L_x_144:
[----:B------:R-:W-:Y:S01]  /*8700*/  ULEA UR4, UR51, UR48, 0x3 ;  /* 0x0000003033047291 */ /* 0x000fe2000f8e18ff */
[----:B------:R-:W-:-:S04]  /*8710*/  DEPBAR.LE SB0, 0x0 ;  /* 0x000080000000791a */ /* 0x000fc80000000000 */
[----:B------:R-:W-:-:S04]  /*8720*/  UIADD3 UR4, UPT, UPT, UR4, 0x50, URZ ;  /* 0x0000005004047890 */ /* 0x000fc8000fffe0ff */
[----:B------:R-:W-:-:S09]  /*8730*/  UPRMT UR4, UR37, 0x654, UR4 ;  /* 0x0000065425047896 */ /* 0x000fd20008000004 */
[----:B------:R-:W-:Y:S01]  /*8740*/  SYNCS.ARRIVE.TRANS64.RED.A1T0 RZ, [UR4], RZ ;  /* 0x000000ffffff79a7 */ /* 0x000fe20008100404 */
[----:B------:R-:W-:Y:S05]  /*8750*/  EXIT ;  /* 0x000000000000794d */ /* 0x000fea0003800000 */
.L_x_24:
[----:B--2---:R2:W4:Y:S02]  /*8760*/  SYNCS.PHASECHK.TRANS64.TRYWAIT P0, [R3+URZ+0xf0], R2 ;  /* 0x0000f002030075a7 */ /* 0x00452400080011ff */
[----:B----4-:R-:W-:Y:S05]  /*8770*/  @!P0 NANOSLEEP.SYNCS 0x989680 ;  /* 0x009896800000895d */ /* 0x010fea0003900000 */
[----:B------:R-:W4:Y:S02]  /*8780*/  @!P0 SYNCS.PHASECHK.TRANS64 P0, [R3+URZ+0xf0], R2 ;  /* 0x0000f002030085a7 */ /* 0x000f2400080010ff */
[----:B----4-:R-:W-:Y:S05]  /*8790*/  @!P0 BRA `(.L_x_24) ;  /* 0xfffffffc00f08947 */ /* 0x010fea000383ffff */
[----:B------:R-:W-:Y:S05]  /*87a0*/  BRA `(.L_x_148) ;  /* 0xffffff9000107947 */ /* 0x000fea000383ffff */
.L_x_27:
[----:B-1----:R-:W-:-:S07]  /*87b0*/  MOV R2, UR33 ;  /* 0x0000002100027c02 */ /* 0x002fce0008000f00 */
.L_x_149:
[----:B-1----:R1:W2:Y:S02]  /*87c0*/  SYNCS.PHASECHK.TRANS64.TRYWAIT P0, [R2+URZ+0x18], R5 ;  /* 0x00001805020075a7 */ /* 0x0022a400080011ff */
[----:B--2---:R-:W-:Y:S05]  /*87d0*/  @!P0 NANOSLEEP.SYNCS 0x989680 ;  /* 0x009896800000895d */ /* 0x004fea0003900000 */
[----:B------:R-:W2:Y:S02]  /*87e0*/  @!P0 SYNCS.PHASECHK.TRANS64 P0, [R2+URZ+0x18], R5 ;  /* 0x00001805020085a7 */ /* 0x000ea400080010ff */
[----:B--2---:R-:W-:Y:S05]  /*87f0*/  @!P0 BRA `(.L_x_149) ;  /* 0xfffffffc00f08947 */ /* 0x004fea000383ffff */
[----:B------:R-:W-:Y:S05]  /*8800*/  BRA `(.L_x_26) ;  /* 0xffffff9000747947 */ /* 0x000fea000383ffff */
.L_x_34:
[----:B-1----:R-:W-:-:S07]  /*8810*/  MOV R2, UR17 ;  /* 0x0000001100027c02 */ /* 0x002fce0008000f00 */
.L_x_150:
[----:B-1----:R1:W2:Y:S02]  /*8820*/  SYNCS.PHASECHK.TRANS64.TRYWAIT P0, [R2+URZ+0x18], R5 ;  /* 0x00001805020075a7 */ /* 0x0022a400080011ff */
[----:B--2---:R-:W-:Y:S05]  /*8830*/  @!P0 NANOSLEEP.SYNCS 0x989680 ;  /* 0x009896800000895d */ /* 0x004fea0003900000 */
[----:B------:R-:W2:Y:S02]  /*8840*/  @!P0 SYNCS.PHASECHK.TRANS64 P0, [R2+URZ+0x18], R5 ;  /* 0x00001805020085a7 */ /* 0x000ea400080010ff */
[----:B--2---:R-:W-:Y:S05]  /*8850*/  @!P0 BRA `(.L_x_150) ;  /* 0xfffffffc00f08947 */ /* 0x004fea000383ffff */
[----:B------:R-:W-:Y:S05]  /*8860*/  BRA `(.L_x_33) ;  /* 0xffffff94002c7947 */ /* 0x000fea000383ffff */
.L_x_39:
[----:B-1----:R1:W2:Y:S02]  /*8870*/  SYNCS.PHASECHK.TRANS64.TRYWAIT P0, [R2+URZ+0x80], R3 ;  /* 0x00008003020075a7 */ /* 0x0022a400080011ff */
[----:B--2---:R-:W-:Y:S05]  /*8880*/  @!P0 NANOSLEEP.SYNCS 0x989680 ;  /* 0x009896800000895d */ /* 0x004fea0003900000 */
[----:B------:R-:W2:Y:S02]  /*8890*/  @!P0 SYNCS.PHASECHK.TRANS64 P0, [R2+URZ+0x80], R3 ;  /* 0x00008003020085a7 */ /* 0x000ea400080010ff */
[----:B--2---:R-:W-:Y:S05]  /*88a0*/  @!P0 BRA `(.L_x_39) ;  /* 0xfffffffc00f08947 */ /* 0x004fea000383ffff */
[----:B------:R-:W-:Y:S05]  /*88b0*/  BRA `(.L_x_151) ;  /* 0xffffff9400cc7947 */ /* 0x000fea000383ffff */
.L_x_43:
[----:B---3--:R-:W-:-:S07]  /*88c0*/  MOV R0, UR4 ;  /* 0x0000000400007c02 */ /* 0x008fce0008000f00 */
.L_x_152:
[----:B-1----:R1:W2:Y:S02]  /*88d0*/  SYNCS.PHASECHK.TRANS64.TRYWAIT P0, [R0+URZ], R3 ;  /* 0x00000003000075a7 */ /* 0x0022a400080011ff */
[----:B--2---:R-:W-:Y:S05]  /*88e0*/  @!P0 NANOSLEEP.SYNCS 0x989680 ;  /* 0x009896800000895d */ /* 0x004fea0003900000 */
[----:B------:R-:W2:Y:S02]  /*88f0*/  @!P0 SYNCS.PHASECHK.TRANS64 P0, [R0+URZ], R3 ;  /* 0x00000003000085a7 */ /* 0x000ea400080010ff */
[----:B--2---:R-:W-:Y:S05]  /*8900*/  @!P0 BRA `(.L_x_152) ;  /* 0xfffffffc00f08947 */ /* 0x004fea000383ffff */
[----:B------:R-:W-:Y:S05]  /*8910*/  BRA `(.L_x_153) ;  /* 0xffffff9c003c7947 */ /* 0x000fea000383ffff */
.L_x_44:
[----:B---3--:R-:W-:-:S07]  /*8920*/  MOV R0, UR4 ;  /* 0x0000000400007c02 */ /* 0x008fce0008000f00 */
.L_x_154:
[----:B-1----:R1:W2:Y:S02]  /*8930*/  SYNCS.PHASECHK.TRANS64.TRYWAIT P0, [R0+URZ], R3 ;  /* 0x00000003000075a7 */ /* 0x0022a400080011ff */
[----:B--2---:R-:W-:Y:S05]  /*8940*/  @!P0 NANOSLEEP.SYNCS 0x989680 ;  /* 0x009896800000895d */ /* 0x004fea0003900000 */
[----:B------:R-:W2:Y:S02]  /*8950*/  @!P0 SYNCS.PHASECHK.TRANS64 P0, [R0+URZ], R3 ;  /* 0x00000003000085a7 */ /* 0x000ea400080010ff */
[----:B--2---:R-:W-:Y:S05]  /*8960*/  @!P0 BRA `(.L_x_154) ;  /* 0xfffffffc00f08947 */ /* 0x004fea000383ffff */
[----:B------:R-:W-:Y:S05]  /*8970*/  BRA `(.L_x_155) ;  /* 0xffffff9c00487947 */ /* 0x000fea000383ffff */
.L_x_47:
[----:B-1----:R1:W2:Y:S02]  /*8980*/  SYNCS.PHASECHK.TRANS64.TRYWAIT P0, [R0+URZ+0xe0], R5 ;  /* 0x0000e005000075a7 */ /* 0x0022a400080011ff */
[----:B--2---:R-:W-:Y:S05]  /*8990*/  @!P0 NANOSLEEP.SYNCS 0x989680 ;  /* 0x009896800000895d */ /* 0x004fea0003900000 */
[----:B------:R-:W2:Y:S02]  /*89a0*/  @!P0 SYNCS.PHASECHK.TRANS64 P0, [R0+URZ+0xe0], R5 ;  /* 0x0000e005000085a7 */ /* 0x000ea400080010ff */
[----:B--2---:R-:W-:Y:S05]  /*89b0*/  @!P0 BRA `(.L_x_47) ;  /* 0xfffffffc00f08947 */ /* 0x004fea000383ffff */
[----:B------:R-:W-:Y:S05]  /*89c0*/  BRA `(.L_x_156) ;  /* 0xffffff9c00a87947 */ /* 0x000fea000383ffff */
.L_x_48:
[----:B------:R-:W-:-:S07]  /*89d0*/  MOV R0, UR5 ;  /* 0x0000000500007c02 */ /* 0x000fce0008000f00 */
.L_x_157:
[----:B-1----:R1:W2:Y:S02]  /*89e0*/  SYNCS.PHASECHK.TRANS64.TRYWAIT P0, [R0+URZ+0x90], R7 ;  /* 0x00009007000075a7 */ /* 0x0022a400080011ff */
[----:B--2---:R-:W-:Y:S05]  /*89f0*/  @!P0 NANOSLEEP.SYNCS 0x989680 ;  /* 0x009896800000895d */ /* 0x004fea0003900000 */
[----:B------:R-:W2:Y:S02]  /*8a00*/  @!P0 SYNCS.PHASECHK.TRANS64 P0, [R0+URZ+0x90], R7 ;  /* 0x00009007000085a7 */ /* 0x000ea400080010ff */
[----:B--2---:R-:W-:Y:S05]  /*8a10*/  @!P0 BRA `(.L_x_157) ;  /* 0xfffffffc00f08947 */ /* 0x004fea000383ffff */
[----:B------:R-:W-:Y:S05]  /*8a20*/  BRA `(.L_x_158) ;  /* 0xffffff9c00b87947 */ /* 0x000fea000383ffff */
.L_x_49:
[----:B-1----:R1:W2:Y:S02]  /*8a30*/  SYNCS.PHASECHK.TRANS64.TRYWAIT P1, [R0+URZ+0x80], R5 ;  /* 0x00008005000075a7 */ /* 0x0022a400080211ff */
[----:B--2---:R-:W-:Y:S05]  /*8a40*/  @!P1 NANOSLEEP.SYNCS 0x989680 ;  /* 0x009896800000995d */ /* 0x004fea0003900000 */
[----:B------:R-:W2:Y:S02]  /*8a50*/  @!P1 SYNCS.PHASECHK.TRANS64 P1, [R0+URZ+0x80], R5 ;  /* 0x00008005000095a7 */ /* 0x000ea400080210ff */
[----:B--2---:R-:W-:Y:S05]  /*8a60*/  @!P1 BRA `(.L_x_49) ;  /* 0xfffffffc00f09947 */ /* 0x004fea000383ffff */
[----:B------:R-:W-:Y:S05]  /*8a70*/  BRA `(.L_x_159) ;  /* 0xffffff9c00e87947 */ /* 0x000fea000383ffff */
.L_x_52:
[----:B------:R-:W-:-:S07]  /*8a80*/  MOV R0, UR5 ;  /* 0x0000000500007c02 */ /* 0x000fce0008000f00 */
.L_x_160:
[----:B-1----:R1:W2:Y:S02]  /*8a90*/  SYNCS.PHASECHK.TRANS64.TRYWAIT P0, [R0+URZ+0x90], R3 ;  /* 0x00009003000075a7 */ /* 0x0022a400080011ff */
[----:B--2---:R-:W-:Y:S05]  /*8aa0*/  @!P0 NANOSLEEP.SYNCS 0x989680 ;  /* 0x009896800000895d */ /* 0x004fea0003900000 */
[----:B------:R-:W2:Y:S02]  /*8ab0*/  @!P0 SYNCS.PHASECHK.TRANS64 P0, [R0+URZ+0x90], R3 ;  /* 0x00009003000085a7 */ /* 0x000ea400080010ff */
[----:B--2---:R-:W-:Y:S05]  /*8ac0*/  @!P0 BRA `(.L_x_160) ;  /* 0xfffffffc00f08947 */ /* 0x004fea000383ffff */
[----:B------:R-:W-:Y:S05]  /*8ad0*/  BRA `(.L_x_51) ;  /* 0xffffffa0003c7947 */ /* 0x000fea000383ffff */
.L_x_61:
[----:B-1----:R-:W-:-:S04]  /*8ae0*/  MOV R4, UR6 ;  /* 0x0000000600047c02 */ /* 0x002fc80008000f00 */
[----:B------:R1:W2:Y:S03]  /*8af0*/  SYNCS.PHASECHK.TRANS64.TRYWAIT P0, [R4+URZ+0x8], R5 ;  /* 0x00000805040075a7 */ /* 0x0002a600080011ff */
[----:B--2---:R-:W-:Y:S05]  /*8b00*/  @!P0 NANOSLEEP.SYNCS 0x989680 ;  /* 0x009896800000895d */ /* 0x004fea0003900000 */
[----:B------:R-:W2:Y:S02]  /*8b10*/  @!P0 SYNCS.PHASECHK.TRANS64 P0, [R4+URZ+0x8], R5 ;  /* 0x00000805040085a7 */ /* 0x000ea400080010ff */
[----:B--2---:R-:W-:Y:S05]  /*8b20*/  @!P0 BRA `(.L_x_61) ;  /* 0xfffffffc00ec8947 */ /* 0x004fea000383ffff */
[----:B------:R-:W-:Y:S05]  /*8b30*/  BRA `(.L_x_60) ;  /* 0xffffffa000f07947 */ /* 0x000fea000383ffff */
.L_x_63:
[----:B------:R-:W-:Y:S01]  /*8b40*/  BSSY B0, `(.L_x_161) ;  /* 0x0000006000007945 */ /* 0x000fe20003800000 */
[----:B------:R-:W-:-:S07]  /*8b50*/  MOV R15, 0xffffffff ;  /* 0xffffffff000f7802 */ /* 0x000fce0000000f00 */
[----:B-1---5:R-:W-:Y:S05]  /*8b60*/  WARPSYNC.COLLECTIVE R15, `(.L_x_162) ;  /* 0x000000000f0c7348 */ /* 0x022fea0003c00000 */
[----:B------:R-:W-:Y:S02]  /*8b70*/  ELECT P6, UR79, PT ;  /* 0x00000000004f782f */ /* 0x000fe400038c0000 */
[----:B------:R-:W-:Y:S01]  /*8b80*/  MOV R14, UR79 ;  /* 0x0000004f000e7c02 */ /* 0x000fe20008000f00 */
[----:B-1---5:R-:W-:Y:S10]  /*8b90*/  ENDCOLLECTIVE ;  /* 0x000000000000791b */ /* 0x022ff40003800000 */
.L_x_162:
[----:B------:R-:W-:Y:S05]  /*8ba0*/  BSYNC B0 ;  /* 0x0000000000007941 */ /* 0x000fea0003800000 */
.L_x_161:
[----:B------:R-:W-:Y:S05]  /*8bb0*/  BRA `(.L_x_163) ;  /* 0xffffffa400207947 */ /* 0x000fea000383ffff */
.L_x_65:
[----:B-1----:R-:W-:-:S04]  /*8bc0*/  MOV R2, UR6 ;  /* 0x0000000600027c02 */ /* 0x002fc80008000f00 */
[----:B------:R1:W2:Y:S03]  /*8bd0*/  SYNCS.PHASECHK.TRANS64.TRYWAIT P0, [R2+URZ+0x8], R3 ;  /* 0x00000803020075a7 */ /* 0x0002a600080011ff */
[----:B--2---:R-:W-:Y:S05]  /*8be0*/  @!P0 NANOSLEEP.SYNCS 0x989680 ;  /* 0x009896800000895d */ /* 0x004fea0003900000 */
[----:B------:R-:W2:Y:S02]  /*8bf0*/  @!P0 SYNCS.PHASECHK.TRANS64 P0, [R2+URZ+0x8], R3 ;  /* 0x00000803020085a7 */ /* 0x000ea400080010ff */
[----:B--2---:R-:W-:Y:S05]  /*8c00*/  @!P0 BRA `(.L_x_65) ;  /* 0xfffffffc00ec8947 */ /* 0x004fea000383ffff */
[----:B------:R-:W-:Y:S05]  /*8c10*/  BRA `(.L_x_64) ;  /* 0xffffffa400247947 */ /* 0x000fea000383ffff */
.L_x_66:
[----:B-1----:R1:W2:Y:S02]  /*8c20*/  SYNCS.PHASECHK.TRANS64.TRYWAIT P0, [R0+URZ+0x80], R5 ;  /* 0x00008005000075a7 */ /* 0x0022a400080011ff */
[----:B--2---:R-:W-:Y:S05]  /*8c30*/  @!P0 NANOSLEEP.SYNCS 0x989680 ;  /* 0x009896800000895d */ /* 0x004fea0003900000 */
[----:B------:R-:W2:Y:S02]  /*8c40*/  @!P0 SYNCS.PHASECHK.TRANS64 P0, [R0+URZ+0x80], R5 ;  /* 0x00008005000085a7 */ /* 0x000ea400080010ff */
[----:B--2---:R-:W-:Y:S05]  /*8c50*/  @!P0 BRA `(.L_x_66) ;  /* 0xfffffffc00f08947 */ /* 0x004fea000383ffff */
[----:B------:R-:W-:Y:S05]  /*8c60*/  BRA `(.L_x_164) ;  /* 0xffffffa800107947 */ /* 0x000fea000383ffff */
.L_x_68:
[----:B------:R-:W-:-:S07]  /*8c70*/  MOV R0, UR9 ;  /* 0x0000000900007c02 */ /* 0x000fce0008000f00 */
.L_x_165:
[----:B-1----:R1:W2:Y:S02]  /*8c80*/  SYNCS.PHASECHK.TRANS64.TRYWAIT P0, [R0+URZ+0xc0], R5 ;  /* 0x0000c005000075a7 */ /* 0x0022a400080011ff */
[----:B--2---:R-:W-:Y:S05]  /*8c90*/  @!P0 NANOSLEEP.SYNCS 0x989680 ;  /* 0x009896800000895d */ /* 0x004fea0003900000 */
[----:B------:R-:W2:Y:S02]  /*8ca0*/  @!P0 SYNCS.PHASECHK.TRANS64 P0, [R0+URZ+0xc0], R5 ;  /* 0x0000c005000085a7 */ /* 0x000ea400080010ff */
[----:B--2---:R-:W-:Y:S05]  /*8cb0*/  @!P0 BRA `(.L_x_165) ;  /* 0xfffffffc00f08947 */ /* 0x004fea000383ffff */
[----:B------:R-:W-:Y:S05]  /*8cc0*/  BRA `(.L_x_166) ;  /* 0xffffffa8005c7947 */ /* 0x000fea000383ffff */
.L_x_71:
[----:B------:R-:W-:Y:S07]  /*8cd0*/  MOV R0, UR8 ;  /* 0x0000000800007c02 */ /* 0x000fee0008000f00 */
.L_x_167:
[----:B-1----:R1:W2:Y:S02]  /*8ce0*/  SYNCS.PHASECHK.TRANS64.TRYWAIT P0, [R0+URZ], R5 ;  /* 0x00000005000075a7 */ /* 0x0022a400080011ff */
[----:B--2---:R-:W-:Y:S05]  /*8cf0*/  @!P0 NANOSLEEP.SYNCS 0x989680 ;  /* 0x009896800000895d */ /* 0x004fea0003900000 */
[----:B------:R-:W2:Y:S02]  /*8d00*/  @!P0 SYNCS.PHASECHK.TRANS64 P0, [R0+URZ], R5 ;  /* 0x00000005000085a7 */ /* 0x000ea400080010ff */
[----:B--2---:R-:W-:Y:S05]  /*8d10*/  @!P0 BRA `(.L_x_167) ;  /* 0xfffffffc00f08947 */ /* 0x004fea000383ffff */
[----:B------:R-:W-:Y:S05]  /*8d20*/  BRA `(.L_x_70) ;  /* 0xffffffa800707947 */ /* 0x000fea000383ffff */
.L_x_75:
[----:B-1----:R-:W-:-:S07]  /*8d30*/  MOV R0, UR8 ;  /* 0x0000000800007c02 */ /* 0x002fce0008000f00 */
.L_x_168:
[----:B-1----:R1:W2:Y:S02]  /*8d40*/  SYNCS.PHASECHK.TRANS64.TRYWAIT P0, [R0+URZ], R3 ;  /* 0x00000003000075a7 */ /* 0x0022a400080011ff */
[----:B--2---:R-:W-:Y:S05]  /*8d50*/  @!P0 NANOSLEEP.SYNCS 0x989680 ;  /* 0x009896800000895d */ /* 0x004fea0003900000 */
[----:B------:R-:W2:Y:S02]  /*8d60*/  @!P0 SYNCS.PHASECHK.TRANS64 P0, [R0+URZ], R3 ;  /* 0x00000003000085a7 */ /* 0x000ea400080010ff */
[----:B--2---:R-:W-:Y:S05]  /*8d70*/  @!P0 BRA `(.L_x_168) ;  /* 0xfffffffc00f08947 */ /* 0x004fea000383ffff */
[----:B------:R-:W-:Y:S05]  /*8d80*/  BRA `(.L_x_169) ;  /* 0xffffffac00647947 */ /* 0x000fea000383ffff */
.L_x_76:
[----:B------:R-:W-:-:S07]  /*8d90*/  MOV R0, UR8 ;  /* 0x0000000800007c02 */ /* 0x000fce0008000f00 */
.L_x_170:
[----:B-1----:R1:W2:Y:S02]  /*8da0*/  SYNCS.PHASECHK.TRANS64.TRYWAIT P0, [R0+URZ], R3 ;  /* 0x00000003000075a7 */ /* 0x0022a400080011ff */
[----:B--2---:R-:W-:Y:S05]  /*8db0*/  @!P0 NANOSLEEP.SYNCS 0x989680 ;  /* 0x009896800000895d */ /* 0x004fea0003900000 */
[----:B------:R-:W2:Y:S02]  /*8dc0*/  @!P0 SYNCS.PHASECHK.TRANS64 P0, [R0+URZ], R3 ;  /* 0x00000003000085a7 */ /* 0x000ea400080010ff */
[----:B--2---:R-:W-:Y:S05]  /*8dd0*/  @!P0 BRA `(.L_x_170) ;  /* 0xfffffffc00f08947 */ /* 0x004fea000383ffff */
[----:B------:R-:W-:Y:S05]  /*8de0*/  BRA `(.L_x_171) ;  /* 0xffffffac00707947 */ /* 0x000fea000383ffff */
.L_x_77:
[----:B------:R-:W-:-:S07]  /*8df0*/  MOV R0, UR8 ;  /* 0x0000000800007c02 */ /* 0x000fce0008000f00 */
.L_x_172:
[----:B-1----:R1:W2:Y:S02]  /*8e00*/  SYNCS.PHASECHK.TRANS64.TRYWAIT P0, [R0+URZ], R3 ;  /* 0x00000003000075a7 */ /* 0x0022a400080011ff */
[----:B--2---:R-:W-:Y:S05]  /*8e10*/  @!P0 NANOSLEEP.SYNCS 0x989680 ;  /* 0x009896800000895d */ /* 0x004fea0003900000 */
[----:B------:R-:W2:Y:S02]  /*8e20*/  @!P0 SYNCS.PHASECHK.TRANS64 P0, [R0+URZ], R3 ;  /* 0x00000003000085a7 */ /* 0x000ea400080010ff */
[----:B--2---:R-:W-:Y:S05]  /*8e30*/  @!P0 BRA `(.L_x_172) ;  /* 0xfffffffc00f08947 */ /* 0x004fea000383ffff */
[----:B------:R-:W-:Y:S05]  /*8e40*/  BRA `(.L_x_173) ;  /* 0xffffffac007c7947 */ /* 0x000fea000383ffff */
.L_x_80:
[----:B------:R-:W-:-:S07]  /*8e50*/  MOV R0, UR7 ;  /* 0x0000000700007c02 */ /* 0x000fce0008000f00 */
.L_x_174:
[----:B-1----:R1:W2:Y:S02]  /*8e60*/  SYNCS.PHASECHK.TRANS64.TRYWAIT P1, [R0+URZ+0x100], R3 ;  /* 0x00010003000075a7 */ /* 0x0022a400080211ff */
[----:B--2---:R-:W-:Y:S05]  /*8e70*/  @!P1 NANOSLEEP.SYNCS 0x989680 ;  /* 0x009896800000995d */ /* 0x004fea0003900000 */
[----:B------:R-:W2:Y:S02]  /*8e80*/  @!P1 SYNCS.PHASECHK.TRANS64 P1, [R0+URZ+0x100], R3 ;  /* 0x00010003000095a7 */ /* 0x000ea400080210ff */
[----:B--2---:R-:W-:Y:S05]  /*8e90*/  @!P1 BRA `(.L_x_174) ;  /* 0xfffffffc00f09947 */ /* 0x004fea000383ffff */
[----:B------:R-:W-:Y:S05]  /*8ea0*/  BRA `(.L_x_175) ;  /* 0xffffffac00c87947 */ /* 0x000fea000383ffff */
.L_x_85:
[----:B--2---:R2:W4:Y:S02]  /*8eb0*/  SYNCS.PHASECHK.TRANS64.TRYWAIT P0, [R0+URZ+0x80], R3 ;  /* 0x00008003000075a7 */ /* 0x00452400080011ff */
[----:B----4-:R-:W-:Y:S05]  /*8ec0*/  @!P0 NANOSLEEP.SYNCS 0x989680 ;  /* 0x009896800000895d */ /* 0x010fea0003900000 */
[----:B------:R-:W4:Y:S02]  /*8ed0*/  @!P0 SYNCS.PHASECHK.TRANS64 P0, [R0+URZ+0x80], R3 ;  /* 0x00008003000085a7 */ /* 0x000f2400080010ff */
[----:B----4-:R-:W-:Y:S05]  /*8ee0*/  @!P0 BRA `(.L_x_85) ;  /* 0xfffffffc00f08947 */ /* 0x010fea000383ffff */
[----:B------:R-:W-:Y:S05]  /*8ef0*/  BRA `(.L_x_176) ;  /* 0xffffffb000dc7947 */ /* 0x000fea000383ffff */
.L_x_88:
[----:B------:R-:W-:Y:S07]  /*8f00*/  MOV R0, UR7 ;  /* 0x0000000700007c02 */ /* 0x000fee0008000f00 */
.L_x_177:
[----:B--2---:R2:W4:Y:S02]  /*8f10*/  SYNCS.PHASECHK.TRANS64.TRYWAIT P0, [R0+URZ+0x78], R3 ;  /* 0x00007803000075a7 */ /* 0x00452400080011ff */
[----:B----4-:R-:W-:Y:S05]  /*8f20*/  @!P0 NANOSLEEP.SYNCS 0x989680 ;  /* 0x009896800000895d */ /* 0x010fea0003900000 */
[----:B------:R-:W4:Y:S02]  /*8f30*/  @!P0 SYNCS.PHASECHK.TRANS64 P0, [R0+URZ+0x78], R3 ;  /* 0x00007803000085a7 */ /* 0x000f2400080010ff */
[----:B----4-:R-:W-:Y:S05]  /*8f40*/  @!P0 BRA `(.L_x_177) ;  /* 0xfffffffc00f08947 */ /* 0x010fea000383ffff */
[----:B------:R-:W-:Y:S05]  /*8f50*/  BRA `(.L_x_87) ;  /* 0xffffffb400bc7947 */ /* 0x000fea000383ffff */
.L_x_91:
[----:B------:R-:W-:Y:S07]  /*8f60*/  MOV R3, UR7 ;  /* 0x0000000700037c02 */ /* 0x000fee0008000f00 */
.L_x_178:
[----:B-1----:R1:W2:Y:S02]  /*8f70*/  SYNCS.PHASECHK.TRANS64.TRYWAIT P0, [R3+URZ+0x50], R12 ;  /* 0x0000500c030075a7 */ /* 0x0022a400080011ff */
[----:B--2---:R-:W-:Y:S05]  /*8f80*/  @!P0 NANOSLEEP.SYNCS 0x989680 ;  /* 0x009896800000895d */ /* 0x004fea0003900000 */
[----:B------:R-:W2:Y:S02]  /*8f90*/  @!P0 SYNCS.PHASECHK.TRANS64 P0, [R3+URZ+0x50], R12 ;  /* 0x0000500c030085a7 */ /* 0x000ea400080010ff */
[----:B--2---:R-:W-:Y:S05]  /*8fa0*/  @!P0 BRA `(.L_x_178) ;  /* 0xfffffffc00f08947 */ /* 0x004fea000383ffff */
[----:B------:R-:W-:Y:S05]  /*8fb0*/  BRA `(.L_x_179) ;  /* 0xffffffb800347947 */ /* 0x000fea000383ffff */
.L_x_92:
[----:B-1----:R-:W-:Y:S07]  /*8fc0*/  MOV R3, UR7 ;  /* 0x0000000700037c02 */ /* 0x002fee0008000f00 */
.L_x_180:
[----:B-1----:R1:W2:Y:S02]  /*8fd0*/  SYNCS.PHASECHK.TRANS64.TRYWAIT P0, [R3+URZ+0x58], R12 ;  /* 0x0000580c030075a7 */ /* 0x0022a400080011ff */
[----:B--2---:R-:W-:Y:S05]  /*8fe0*/  @!P0 NANOSLEEP.SYNCS 0x989680 ;  /* 0x009896800000895d */ /* 0x004fea0003900000 */
[----:B------:R-:W2:Y:S02]  /*8ff0*/  @!P0 SYNCS.PHASECHK.TRANS64 P0, [R3+URZ+0x58], R12 ;  /* 0x0000580c030085a7 */ /* 0x000ea400080010ff */
[----:B--2---:R-:W-:Y:S05]  /*9000*/  @!P0 BRA `(.L_x_180) ;  /* 0xfffffffc00f08947 */ /* 0x004fea000383ffff */
[----:B------:R-:W-:Y:S05]  /*9010*/  BRA `(.L_x_181) ;  /* 0xffffffb800907947 */ /* 0x000fea000383ffff */
.L_x_93:
[----:B-1----:R-:W-:Y:S07]  /*9020*/  MOV R3, UR7 ;  /* 0x0000000700037c02 */ /* 0x002fee0008000f00 */
.L_x_182:
[----:B-1----:R1:W2:Y:S02]  /*9030*/  SYNCS.PHASECHK.TRANS64.TRYWAIT P0, [R3+URZ+0x60], R12 ;  /* 0x0000600c030075a7 */ /* 0x0022a400080011ff */
[----:B--2---:R-:W-:Y:S05]  /*9040*/  @!P0 NANOSLEEP.SYNCS 0x989680 ;  /* 0x009896800000895d */ /* 0x004fea0003900000 */
[----:B------:R-:W2:Y:S02]  /*9050*/  @!P0 SYNCS.PHASECHK.TRANS64 P0, [R3+URZ+0x60], R12 ;  /* 0x0000600c030085a7 */ /* 0x000ea400080010ff */
[----:B--2---:R-:W-:Y:S05]  /*9060*/  @!P0 BRA `(.L_x_182) ;  /* 0xfffffffc00f08947 */ /* 0x004fea000383ffff */
[----:B------:R-:W-:Y:S05]  /*9070*/  BRA `(.L_x_183) ;  /* 0xffffffb800ec7947 */ /* 0x000fea000383ffff */
.L_x_94:
[----:B------:R-:W-:Y:S07]  /*9080*/  MOV R3, UR7 ;  /* 0x0000000700037c02 */ /* 0x000fee0008000f00 */
.L_x_184:
[----:B-1----:R1:W2:Y:S02]  /*9090*/  SYNCS.PHASECHK.TRANS64.TRYWAIT P0, [R3+URZ+0x68], R12 ;  /* 0x0000680c030075a7 */ /* 0x0022a400080011ff */
[----:B--2---:R-:W-:Y:S05]  /*90a0*/  @!P0 NANOSLEEP.SYNCS 0x989680 ;  /* 0x009896800000895d */ /* 0x004fea0003900000 */
[----:B------:R-:W2:Y:S02]  /*90b0*/  @!P0 SYNCS.PHASECHK.TRANS64 P0, [R3+URZ+0x68], R12 ;  /* 0x0000680c030085a7 */ /* 0x000ea400080010ff */
[----:B--2---:R-:W-:Y:S05]  /*90c0*/  @!P0 BRA `(.L_x_184) ;  /* 0xfffffffc00f08947 */ /* 0x004fea000383ffff */
[----:B------:R-:W-:Y:S05]  /*90d0*/  BRA `(.L_x_185) ;  /* 0xffffffbc008c7947 */ /* 0x000fea000383ffff */
.L_x_96:
[----:B------:R-:W-:-:S07]  /*90e0*/  MOV R0, UR7 ;  /* 0x0000000700007c02 */ /* 0x000fce0008000f00 */
.L_x_186:
[----:B-1----:R1:W4:Y:S02]  /*90f0*/  SYNCS.PHASECHK.TRANS64.TRYWAIT P0, [R0+URZ+0x50], R3 ;  /* 0x00005003000075a7 */ /* 0x00232400080011ff */
[----:B----4-:R-:W-:Y:S05]  /*9100*/  @!P0 NANOSLEEP.SYNCS 0x989680 ;  /* 0x009896800000895d */ /* 0x010fea0003900000 */
[----:B------:R-:W4:Y:S02]  /*9110*/  @!P0 SYNCS.PHASECHK.TRANS64 P0, [R0+URZ+0x50], R3 ;  /* 0x00005003000085a7 */ /* 0x000f2400080010ff */
[----:B----4-:R-:W-:Y:S05]  /*9120*/  @!P0 BRA `(.L_x_186) ;  /* 0xfffffffc00f08947 */ /* 0x010fea000383ffff */
[----:B------:R-:W-:Y:S05]  /*9130*/  BRA `(.L_x_187) ;  /* 0xffffffc000147947 */ /* 0x000fea000383ffff */
.L_x_97:
[----:B-1----:R-:W-:-:S07]  /*9140*/  MOV R0, UR7 ;  /* 0x0000000700007c02 */ /* 0x002fce0008000f00 */
.L_x_188:
[----:B-1----:R1:W4:Y:S02]  /*9150*/  SYNCS.PHASECHK.TRANS64.TRYWAIT P0, [R0+URZ+0x58], R3 ;  /* 0x00005803000075a7 */ /* 0x00232400080011ff */
[----:B----4-:R-:W-:Y:S05]  /*9160*/  @!P0 NANOSLEEP.SYNCS 0x989680 ;  /* 0x009896800000895d */ /* 0x010fea0003900000 */
[----:B------:R-:W4:Y:S02]  /*9170*/  @!P0 SYNCS.PHASECHK.TRANS64 P0, [R0+URZ+0x58], R3 ;  /* 0x00005803000085a7 */ /* 0x000f2400080010ff */
[----:B----4-:R-:W-:Y:S05]  /*9180*/  @!P0 BRA `(.L_x_188) ;  /* 0xfffffffc00f08947 */ /* 0x010fea000383ffff */
[----:B------:R-:W-:Y:S05]  /*9190*/  BRA `(.L_x_189) ;  /* 0xffffffc000047947 */ /* 0x000fea000383ffff */
.L_x_98:
[----:B-1----:R-:W-:-:S07]  /*91a0*/  MOV R0, UR7 ;  /* 0x0000000700007c02 */ /* 0x002fce0008000f00 */
.L_x_190:
[----:B-1----:R1:W4:Y:S02]  /*91b0*/  SYNCS.PHASECHK.TRANS64.TRYWAIT P0, [R0+URZ+0x60], R3 ;  /* 0x00006003000075a7 */ /* 0x00232400080011ff */
[----:B----4-:R-:W-:Y:S05]  /*91c0*/  @!P0 NANOSLEEP.SYNCS 0x989680 ;  /* 0x009896800000895d */ /* 0x010fea0003900000 */
[----:B------:R-:W4:Y:S02]  /*91d0*/  @!P0 SYNCS.PHASECHK.TRANS64 P0, [R0+URZ+0x60], R3 ;  /* 0x00006003000085a7 */ /* 0x000f2400080010ff */
[----:B----4-:R-:W-:Y:S05]  /*91e0*/  @!P0 BRA `(.L_x_190) ;  /* 0xfffffffc00f08947 */ /* 0x010fea000383ffff */
[----:B------:R-:W-:Y:S05]  /*91f0*/  BRA `(.L_x_191) ;  /* 0xffffffbc00f47947 */ /* 0x000fea000383ffff */
.L_x_100:
[----:B--2---:R2:W3:Y:S02]  /*9200*/  SYNCS.PHASECHK.TRANS64.TRYWAIT P0, [R0+URZ+0x80], R3 ;  /* 0x00008003000075a7 */ /* 0x0044e400080011ff */
[----:B---3--:R-:W-:Y:S05]  /*9210*/  @!P0 NANOSLEEP.SYNCS 0x989680 ;  /* 0x009896800000895d */ /* 0x008fea0003900000 */
[----:B------:R-:W3:Y:S02]  /*9220*/  @!P0 SYNCS.PHASECHK.TRANS64 P0, [R0+URZ+0x80], R3 ;  /* 0x00008003000085a7 */ /* 0x000ee400080010ff */
[----:B---3--:R-:W-:Y:S05]  /*9230*/  @!P0 BRA `(.L_x_100) ;  /* 0xfffffffc00f08947 */ /* 0x008fea000383ffff */
[----:B------:R-:W-:Y:S05]  /*9240*/  BRA `(.L_x_192) ;  /* 0xffffffc000c47947 */ /* 0x000fea000383ffff */
.L_x_111:
[----:B-1----:R-:W-:Y:S04]  /*9250*/  MOV R0, UR48 ;  /* 0x0000003000007c02 */ /* 0x002fe80008000f00 */
[----:B------:R1:W3:Y:S03]  /*9260*/  SYNCS.PHASECHK.TRANS64.TRYWAIT P1, [R0+URZ+0x30], R5 ;  /* 0x00003005000075a7 */ /* 0x0002e600080211ff */
[----:B---3--:R-:W-:Y:S05]  /*9270*/  @!P1 NANOSLEEP.SYNCS 0x989680 ;  /* 0x009896800000995d */ /* 0x008fea0003900000 */
[----:B------:R-:W3:Y:S02]  /*9280*/  @!P1 SYNCS.PHASECHK.TRANS64 P1, [R0+URZ+0x30], R5 ;  /* 0x00003005000095a7 */ /* 0x000ee400080210ff */
[----:B---3--:R-:W-:Y:S05]  /*9290*/  @!P1 BRA `(.L_x_111) ;  /* 0xfffffffc00ec9947 */ /* 0x008fea000383ffff */
[----:B------:R-:W-:Y:S05]  /*92a0*/  BRA `(.L_x_110) ;  /* 0xffffffcc00cc7947 */ /* 0x000fea000383ffff */
.L_x_113:
[----:B-1----:R1:W4:Y:S02]  /*92b0*/  SYNCS.PHASECHK.TRANS64.TRYWAIT P0, [R74+URZ+0xa0], R3 ;  /* 0x0000a0034a0075a7 */ /* 0x00232400080011ff */
[----:B----4-:R-:W-:Y:S05]  /*92c0*/  @!P0 NANOSLEEP.SYNCS 0x989680 ;  /* 0x009896800000895d */ /* 0x010fea0003900000 */
[----:B------:R-:W4:Y:S02]  /*92d0*/  @!P0 SYNCS.PHASECHK.TRANS64 P0, [R74+URZ+0xa0], R3 ;  /* 0x0000a0034a0085a7 */ /* 0x000f2400080010ff */
[----:B----4-:R-:W-:Y:S05]  /*92e0*/  @!P0 BRA `(.L_x_113) ;  /* 0xfffffffc00f08947 */ /* 0x010fea000383ffff */
[----:B------:R-:W-:Y:S05]  /*92f0*/  BRA `(.L_x_112) ;  /* 0xffffffcc00ec7947 */ /* 0x000fea000383ffff */
.L_x_122:
[----:B--2---:R2:W3:Y:S02]  /*9300*/  SYNCS.PHASECHK.TRANS64.TRYWAIT P0, [R3+URZ+0x30], R0 ;  /* 0x00003000030075a7 */ /* 0x0044e400080011ff */
[----:B---3--:R-:W-:Y:S05]  /*9310*/  @!P0 NANOSLEEP.SYNCS 0x989680 ;  /* 0x009896800000895d */ /* 0x008fea0003900000 */
[----:B------:R-:W3:Y:S02]  /*9320*/  @!P0 SYNCS.PHASECHK.TRANS64 P0, [R3+URZ+0x30], R0 ;  /* 0x00003000030085a7 */ /* 0x000ee400080010ff */
[----:B---3--:R-:W-:Y:S05]  /*9330*/  @!P0 BRA `(.L_x_122) ;  /* 0xfffffffc00f08947 */ /* 0x008fea000383ffff */
[----:B------:R-:W-:Y:S05]  /*9340*/  BRA `(.L_x_121) ;  /* 0xffffffd400f87947 */ /* 0x000fea000383ffff */
.L_x_130:
[----:B--2---:R2:W3:Y:S02]  /*9350*/  SYNCS.PHASECHK.TRANS64.TRYWAIT P0, [R83+URZ+0x30], R4 ;  /* 0x00003004530075a7 */ /* 0x0044e400080011ff */
[----:B---3--:R-:W-:Y:S05]  /*9360*/  @!P0 NANOSLEEP.SYNCS 0x989680 ;  /* 0x009896800000895d */ /* 0x008fea0003900000 */
[----:B------:R-:W3:Y:S02]  /*9370*/  @!P0 SYNCS.PHASECHK.TRANS64 P0, [R83+URZ+0x30], R4 ;  /* 0x00003004530085a7 */ /* 0x000ee400080010ff */
[----:B---3--:R-:W-:Y:S05]  /*9380*/  @!P0 BRA `(.L_x_130) ;  /* 0xfffffffc00f08947 */ /* 0x008fea000383ffff */
[----:B------:R-:W-:Y:S05]  /*9390*/  BRA `(.L_x_129) ;  /* 0xffffffe000147947 */ /* 0x000fea000383ffff */
.L_x_138:
[----:B--2---:R2:W3:Y:S02]  /*93a0*/  SYNCS.PHASECHK.TRANS64.TRYWAIT P0, [R88+URZ+0x30], R3 ;  /* 0x00003003580075a7 */ /* 0x0044e400080011ff */
[----:B---3--:R-:W-:Y:S05]  /*93b0*/  @!P0 NANOSLEEP.SYNCS 0x989680 ;  /* 0x009896800000895d */ /* 0x008fea0003900000 */
[----:B------:R-:W3:Y:S02]  /*93c0*/  @!P0 SYNCS.PHASECHK.TRANS64 P0, [R88+URZ+0x30], R3 ;  /* 0x00003003580085a7 */ /* 0x000ee400080010ff */
[----:B---3--:R-:W-:Y:S05]  /*93d0*/  @!P0 BRA `(.L_x_138) ;  /* 0xfffffffc00f08947 */ /* 0x008fea000383ffff */
[----:B------:R-:W-:Y:S05]  /*93e0*/  BRA `(.L_x_137) ;  /* 0xffffffe800307947 */ /* 0x000fea000383ffff */
        .weak           $__internal_0_$__cuda_sm10x_tcgen05_guardrail_trap_col_being_dealloced_not_returned_by_alloc
        .type           $__internal_0_$__cuda_sm10x_tcgen05_guardrail_trap_col_being_dealloced_not_returned_by_alloc,@function
        .size           $__internal_0_$__cuda_sm10x_tcgen05_guardrail_trap_col_being_dealloced_not_returned_by_alloc,($__internal_1_$__cuda_sm10x_tcgen05_guardrail_trap_phase_invalid_during_alloc - $__internal_0_$__cuda_sm10x_tcgen05_guardrail_trap_col_being_dealloced_not_returned_by_alloc)
$__internal_0_$__cuda_sm10x_tcgen05_guardrail_trap_col_being_dealloced_not_returned_by_alloc:
[----:B------:R-:W-:Y:S05]  /*93f0*/  BPT.TRAP 0x1 ;  /* 0x000000040000795c */ /* 0x000fea0000300000 */
[----:B------:R-:W-:-:S04]  /*9400*/  HFMA2 R3, -RZ, RZ, 0, 0 ;  /* 0x00000000ff037431 */ /* 0x000fc800000001ff */
[----:B------:R-:W-:Y:S05]  /*9410*/  RET.REL.NODEC R2 `(_ZN7cutlass13device_kernelINS_4gemm6kernel13GemmUniversalIN4cute5tupleIJiiiiEEENS1_10collective13CollectiveMmaINS1_35MainloopSm100TmaUmmaWarpSpecializedILi3ELi2ELi4ENS5_IJNS4_1CILi2EEENSA_ILi1EEESC_EEEEENS5_IJNSA_ILi128EEESF_NSA_ILi64EEEEEENS_6half_tENS5_IJlSC_lEEESI_SJ_NS4_8TiledMMAINS4_8MMA_AtomIJNS4_26SM100_MMA_F16BF16_2x1SM_SSISI_SI_fLi128ELi128ELNS4_4UMMA5MajorE0ELSO_0ELNSN_7ScaleInE0ELSP_0EEEEEENS4_6LayoutINS5_IJSC_SC_SC_EEENS5_IJNSA_ILi0EEESU_SU_EEEEENS5_IJNS4_10UnderscoreESX_SX_EEEEENS4_18SM100_TMA_2SM_LOADENS4_14ComposedLayoutINS4_7SwizzleILi3ELi4ELi3EEENS4_18smem_ptr_flag_bitsILi16EEENSS_INS5_IJNSA_ILi8EEESG_EEENS5_IJSG_SC_EEEEEEEvNS4_8identityES10_S1A_vS1B_EENS_8epilogue10collective18CollectiveEpilogueINS1D_23Sm100TmaWarpSpecializedILi4ELi2ELi16ELb1ELb0EEEJNS5_IJSG_SF_SG_EEENS5_IJNSS_ISG_SC_EENSS_INS5_IJNSA_ILi16EEESB_EEENS5_IJSC_SG_EEEEEEEESI_SJ_SI_SJ_NS1D_6fusion15FusionCallbacksIS1H_NS1P_17LinearCombinationISI_fSI_fLNS_15FloatRoundStyleE2EEES1I_S1O_JEEENS4_5SM1004TMEM4LOAD26SM100_TMEM_LOAD_32dp32b16xENS4_13SM90_TMA_LOADENS11_INS12_ILi1ELi4ELi3EEES15_NSS_INS5_IJS16_S1K_EEENS5_IJS1K_SC_EEEEEEENS4_39AutoVectorizingCopyWithAssumedAlignmentILi128EEENS4_14SM90_TMA_STOREES24_S26_S26_EEEvvEEEEvNT_6ParamsE) ;  /* 0xffffff6802f87950 */ /* 0x000fea0003c3ffff */
        .weak           $__internal_1_$__cuda_sm10x_tcgen05_guardrail_trap_phase_invalid_during_alloc
        .type           $__internal_1_$__cuda_sm10x_tcgen05_guardrail_trap_phase_invalid_during_alloc,@function
        .size           $__internal_1_$__cuda_sm10x_tcgen05_guardrail_trap_phase_invalid_during_alloc,($__internal_2_$__cuda_sm10x_tcgen05_guardrail_trap_unallocated_columns_being_dealloced - $__internal_1_$__cuda_sm10x_tcgen05_guardrail_trap_phase_invalid_during_alloc)
$__internal_1_$__cuda_sm10x_tcgen05_guardrail_trap_phase_invalid_during_alloc:
[----:B------:R-:W-:Y:S05]  /*9420*/  BPT.TRAP 0x1 ;  /* 0x000000040000795c */ /* 0x000fea0000300000 */
[----:B------:R-:W-:-:S04]  /*9430*/  MOV R3, 0x0 ;  /* 0x0000000000037802 */ /* 0x000fc80000000f00 */
[----:B------:R-:W-:Y:S05]  /*9440*/  RET.REL.NODEC R2 `(_ZN7cutlass13device_kernelINS_4gemm6kernel13GemmUniversalIN4cute5tupleIJiiiiEEENS1_10collective13CollectiveMmaINS1_35MainloopSm100TmaUmmaWarpSpecializedILi3ELi2ELi4ENS5_IJNS4_1CILi2EEENSA_ILi1EEESC_EEEEENS5_IJNSA_ILi128EEESF_NSA_ILi64EEEEEENS_6half_tENS5_IJlSC_lEEESI_SJ_NS4_8TiledMMAINS4_8MMA_AtomIJNS4_26SM100_MMA_F16BF16_2x1SM_SSISI_SI_fLi128ELi128ELNS4_4UMMA5MajorE0ELSO_0ELNSN_7ScaleInE0ELSP_0EEEEEENS4_6LayoutINS5_IJSC_SC_SC_EEENS5_IJNSA_ILi0EEESU_SU_EEEEENS5_IJNS4_10UnderscoreESX_SX_EEEEENS4_18SM100_TMA_2SM_LOADENS4_14ComposedLayoutINS4_7SwizzleILi3ELi4ELi3EEENS4_18smem_ptr_flag_bitsILi16EEENSS_INS5_IJNSA_ILi8EEESG_EEENS5_IJSG_SC_EEEEEEEvNS4_8identityES10_S1A_vS1B_EENS_8epilogue10collective18CollectiveEpilogueINS1D_23Sm100TmaWarpSpecializedILi4ELi2ELi16ELb1ELb0EEEJNS5_IJSG_SF_SG_EEENS5_IJNSS_ISG_SC_EENSS_INS5_IJNSA_ILi16EEESB_EEENS5_IJSC_SG_EEEEEEEESI_SJ_SI_SJ_NS1D_6fusion15FusionCallbacksIS1H_NS1P_17LinearCombinationISI_fSI_fLNS_15FloatRoundStyleE2EEES1I_S1O_JEEENS4_5SM1004TMEM4LOAD26SM100_TMEM_LOAD_32dp32b16xENS4_13SM90_TMA_LOADENS11_INS12_ILi1ELi4ELi3EEES15_NSS_INS5_IJS16_S1K_EEENS5_IJS1K_SC_EEEEEEENS4_39AutoVectorizingCopyWithAssumedAlignmentILi128EEENS4_14SM90_TMA_STOREES24_S26_S26_EEEvvEEEEvNT_6ParamsE) ;  /* 0xffffff6802ec7950 */ /* 0x000fea0003c3ffff */
        .weak           $__internal_2_$__cuda_sm10x_tcgen05_guardrail_trap_unallocated_columns_being_dealloced
        .type           $__internal_2_$__cuda_sm10x_tcgen05_guardrail_trap_unallocated_columns_being_dealloced,@function
        .size           $__internal_2_$__cuda_sm10x_tcgen05_guardrail_trap_unallocated_columns_being_dealloced,(.L_x_194 - $__internal_2_$__cuda_sm10x_tcgen05_guardrail_trap_unallocated_columns_being_dealloced)
$__internal_2_$__cuda_sm10x_tcgen05_guardrail_trap_unallocated_columns_being_dealloced:
[----:B------:R-:W-:Y:S05]  /*9450*/  BPT.TRAP 0x1 ;  /* 0x000000040000795c */ /* 0x000fea0000300000 */
[----:B------:R-:W-:-:S04]  /*9460*/  HFMA2 R3, -RZ, RZ, 0, 0 ;  /* 0x00000000ff037431 */ /* 0x000fc800000001ff */
[----:B------:R-:W-:Y:S05]  /*9470*/  RET.REL.NODEC R2 `(_ZN7cutlass13device_kernelINS_4gemm6kernel13GemmUniversalIN4cute5tupleIJiiiiEEENS1_10collective13CollectiveMmaINS1_35MainloopSm100TmaUmmaWarpSpecializedILi3ELi2ELi4ENS5_IJNS4_1CILi2EEENSA_ILi1EEESC_EEEEENS5_IJNSA_ILi128EEESF_NSA_ILi64EEEEEENS_6half_tENS5_IJlSC_lEEESI_SJ_NS4_8TiledMMAINS4_8MMA_AtomIJNS4_26SM100_MMA_F16BF16_2x1SM_SSISI_SI_fLi128ELi128ELNS4_4UMMA5MajorE0ELSO_0ELNSN_7ScaleInE0ELSP_0EEEEEENS4_6LayoutINS5_IJSC_SC_SC_EEENS5_IJNSA_ILi0EEESU_SU_EEEEENS5_IJNS4_10UnderscoreESX_SX_EEEEENS4_18SM100_TMA_2SM_LOADENS4_14ComposedLayoutINS4_7SwizzleILi3ELi4ELi3EEENS4_18smem_ptr_flag_bitsILi16EEENSS_INS5_IJNSA_ILi8EEESG_EEENS5_IJSG_SC_EEEEEEEvNS4_8identityES10_S1A_vS1B_EENS_8epilogue10collective18CollectiveEpilogueINS1D_23Sm100TmaWarpSpecializedILi4ELi2ELi16ELb1ELb0EEEJNS5_IJSG_SF_SG_EEENS5_IJNSS_ISG_SC_EENSS_INS5_IJNSA_ILi16EEESB_EEENS5_IJSC_SG_EEEEEEEESI_SJ_SI_SJ_NS1D_6fusion15FusionCallbacksIS1H_NS1P_17LinearCombinationISI_fSI_fLNS_15FloatRoundStyleE2EEES1I_S1O_JEEENS4_5SM1004TMEM4LOAD26SM100_TMEM_LOAD_32dp32b16xENS4_13SM90_TMA_LOADENS11_INS12_ILi1ELi4ELi3EEES15_NSS_INS5_IJS16_S1K_EEENS5_IJS1K_SC_EEEEEEENS4_39AutoVectorizingCopyWithAssumedAlignmentILi128EEENS4_14SM90_TMA_STOREES24_S26_S26_EEEvvEEEEvNT_6ParamsE) ;  /* 0xffffff6802e07950 */ /* 0x000fea0003c3ffff */
.L_x_193:
[----:B------:R-:W-:-:S00]  /*9480*/  BRA `(.L_x_193) ;  /* 0xfffffffc00fc7947 */ /* 0x000fc0000383ffff */
[----:B------:R-:W-:-:S00]  /*9490*/  NOP ;  /* 0x0000000000007918 */ /* 0x000fc00000000000 */
        /* <DEDUP_REMOVED lines=14> */
.L_x_194:


//--------------------- .nv.global.init           --------------------------
	.section	.nv.global.init,"aw",@progbits
.nv.global.init:
	.type		$str$27,@object
	.size		$str$27,($str$28 - $str$27)
$str$27:
        /*0000*/ 	.byte	0x28, 0x61, 0x64, 0x64, 0x72, 0x65, 0x73, 0x73, 0x20, 0x26, 0x20, 0x6d, 0x61, 0x73, 0x6b, 0x29
        /*0010*/ 	.byte	0x20, 0x3d, 0x3d, 0x20, 0x30, 0x00
	.type		$str$28,@object
	.size		$str$28,($str$26 - $str$28)
$str$28:
        /*0016*/ 	.byte	0x2f, 0x74, 0x6d, 0x70, 0x2f, 0x63, 0x75, 0x74, 0x6c, 0x61, 0x73, 0x73, 0x5f, 0x73, 0x77, 0x65
        /*0026*/ 	.byte	0x65, 0x70, 0x5f, 0x73, 0x72, 0x63, 0x2f, 0x69, 0x6e, 0x63, 0x6c, 0x75, 0x64, 0x65, 0x2f, 0x63
        /*0036*/ 	.byte	0x75, 0x74, 0x65, 0x2f, 0x70, 0x6f, 0x69, 0x6e, 0x74, 0x65, 0x72, 0x5f, 0x66, 0x6c, 0x61, 0x67
        /*0046*/ 	.byte	0x67, 0x65, 0x64, 0x2e, 0x68, 0x70, 0x70, 0x00
	.type		$str$26,@object
	.size		$str$26,($str$25 - $str$26)
$str$26:
        /*004e*/ 	.byte	0x2f, 0x74, 0x6d, 0x70, 0x2f, 0x63, 0x75, 0x74, 0x6c, 0x61, 0x73, 0x73, 0x5f, 0x73, 0x77, 0x65
        /*005e*/ 	.byte	0x65, 0x70, 0x5f, 0x73, 0x72, 0x63, 0x2f, 0x69, 0x6e, 0x63, 0x6c, 0x75, 0x64, 0x65, 0x2f, 0x63
        /*006e*/ 	.byte	0x75, 0x74, 0x65, 0x2f, 0x61, 0x74, 0x6f, 0x6d, 0x2f, 0x63, 0x6f, 0x70, 0x79, 0x5f, 0x74, 0x72
        /*007e*/ 	.byte	0x61, 0x69, 0x74, 0x73, 0x5f, 0x73, 0x6d, 0x31, 0x30, 0x30, 0x2e, 0x68, 0x70, 0x70, 0x00
	.type		$str$25,@object
	.size		$str$25,(__unnamed_1 - $str$25)
$str$25:
        /*008d*/ 	.byte	0x28, 0x28, 0x75, 0x69, 0x6e, 0x74, 0x33, 0x32, 0x5f, 0x74, 0x28, 0x74, 0x68, 0x72, 0x65, 0x61
        /*009d*/ 	.byte	0x64, 0x49, 0x64, 0x78, 0x2e, 0x78, 0x29, 0x20, 0x2f, 0x20, 0x33, 0x32, 0x29, 0x20, 0x25, 0x20
        /*00ad*/ 	.byte	0x34, 0x29, 0x20, 0x3d, 0x3d, 0x20, 0x28, 0x28, 0x28, 0x74, 0x6d, 0x65, 0x6d, 0x5f, 0x61, 0x64
        /*00bd*/ 	.byte	0x64, 0x72, 0x20, 0x3e, 0x3e, 0x20, 0x31, 0x36, 0x29, 0x20, 0x2f, 0x20, 0x33, 0x32, 0x29, 0x20
        /*00cd*/ 	.byte	0x25, 0x20, 0x34, 0x29, 0x00
	.type		__unnamed_1,@object
	.size		__unnamed_1,(__unnamed_2 - __unnamed_1)
__unnamed_1:
        /*00d2*/ 	.byte	0x61, 0x75, 0x74, 0x6f, 0x20, 0x63, 0x75, 0x74, 0x65, 0x3a, 0x3a, 0x61, 0x73, 0x5f, 0x70, 0x6f
        /* <DEDUP_REMOVED lines=24> */
        /*0262*/ 	.byte	0x34, 0x38, 0x3e, 0x3e, 0x3e, 0x3e, 0x5d, 0x00
	.type		__unnamed_2,@object
	.size		__unnamed_2,(.L_2 - __unnamed_2)
__unnamed_2:
        /* <DEDUP_REMOVED lines=40> */
        /*04ea*/ 	.byte	0x3a, 0x3a, 0x43, 0x3c, 0x30, 0x3e, 0x3e, 0x3e, 0x3e, 0x5d, 0x00
.L_2:


//--------------------- .nv.shared._ZN7cutlass13device_kernelINS_4gemm6kernel13GemmUniversalIN4cute5tupleIJiiiiEEENS1_10collective13CollectiveMmaINS1_35MainloopSm100TmaUmmaWarpSpecializedILi3ELi2ELi4ENS5_IJNS4_1CILi2EEENSA_ILi1EEESC_EEEEENS5_IJNSA_ILi128EEESF_NSA_ILi64EEEEEENS_6half_tENS5_IJlSC_lEEESI_SJ_NS4_8TiledMMAINS4_8MMA_AtomIJNS4_26SM100_MMA_F16BF16_2x1SM_SSISI_SI_fLi128ELi128ELNS4_4UMMA5MajorE0ELSO_0ELNSN_7ScaleInE0ELSP_0EEEEEENS4_6LayoutINS5_IJSC_SC_SC_EEENS5_IJNSA_ILi0EEESU_SU_EEEEENS5_IJNS4_10UnderscoreESX_SX_EEEEENS4_18SM100_TMA_2SM_LOADENS4_14ComposedLayoutINS4_7SwizzleILi3ELi4ELi3EEENS4_18smem_ptr_flag_bitsILi16EEENSS_INS5_IJNSA_ILi8EEESG_EEENS5_IJSG_SC_EEEEEEEvNS4_8identityES10_S1A_vS1B_EENS_8epilogue10collective18CollectiveEpilogueINS1D_23Sm100TmaWarpSpecializedILi4ELi2ELi16ELb1ELb0EEEJNS5_IJSG_SF_SG_EEENS5_IJNSS_ISG_SC_EENSS_INS5_IJNSA_ILi16EEESB_EEENS5_IJSC_SG_EEEEEEEESI_SJ_SI_SJ_NS1D_6fusion15FusionCallbacksIS1H_NS1P_17LinearCombinationISI_fSI_fLNS_15FloatRoundStyleE2EEES1I_S1O_JEEENS4_5SM1004TMEM4LOAD26SM100_TMEM_LOAD_32dp32b16xENS4_13SM90_TMA_LOADENS11_INS12_ILi1ELi4ELi3EEES15_NSS_INS5_IJS16_S1K_EEENS5_IJS1K_SC_EEEEEEENS4_39AutoVectorizingCopyWithAssumedAlignmentILi128EEENS4_14SM90_TMA_STOREES24_S26_S26_EEEvvEEEEvNT_6ParamsE --------------------------
	.section	.nv.shared._ZN7cutlass13device_kernelINS_4gemm6kernel13GemmUniversalIN4cute5tupleIJiiiiEEENS1_10collective13CollectiveMmaINS1_35MainloopSm100TmaUmmaWarpSpecializedILi3ELi2ELi4ENS5_IJNS4_1CILi2EEENSA_ILi1EEESC_EEEEENS5_IJNSA_ILi128EEESF_NSA_ILi64EEEEEENS_6half_tENS5_IJlSC_lEEESI_SJ_NS4_8TiledMMAINS4_8MMA_AtomIJNS4_26SM100_MMA_F16BF16_2x1SM_SSISI_SI_fLi128ELi128ELNS4_4UMMA5MajorE0ELSO_0ELNSN_7ScaleInE0ELSP_0EEEEEENS4_6LayoutINS5_IJSC_SC_SC_EEENS5_IJNSA_ILi0EEESU_SU_EEEEENS5_IJNS4_10UnderscoreESX_SX_EEEEENS4_18SM100_TMA_2SM_LOADENS4_14ComposedLayoutINS4_7SwizzleILi3ELi4ELi3EEENS4_18smem_ptr_flag_bitsILi16EEENSS_INS5_IJNSA_ILi8EEESG_EEENS5_IJSG_SC_EEEEEEEvNS4_8identityES10_S1A_vS1B_EENS_8epilogue10collective18CollectiveEpilogueINS1D_23Sm100TmaWarpSpecializedILi4ELi2ELi16ELb1ELb0EEEJNS5_IJSG_SF_SG_EEENS5_IJNSS_ISG_SC_EENSS_INS5_IJNSA_ILi16EEESB_EEENS5_IJSC_SG_EEEEEEEESI_SJ_SI_SJ_NS1D_6fusion15FusionCallbacksIS1H_NS1P_17LinearCombinationISI_fSI_fLNS_15FloatRoundStyleE2EEES1I_S1O_JEEENS4_5SM1004TMEM4LOAD26SM100_TMEM_LOAD_32dp32b16xENS4_13SM90_TMA_LOADENS11_INS12_ILi1ELi4ELi3EEES15_NSS_INS5_IJS16_S1K_EEENS5_IJS1K_SC_EEEEEEENS4_39AutoVectorizingCopyWithAssumedAlignmentILi128EEENS4_14SM90_TMA_STOREES24_S26_S26_EEEvvEEEEvNT_6ParamsE,"aw",@nobits
	.sectionflags	@""
	.align	16
	.zero		1024


//--------------------- .nv.shared.reserved.0     --------------------------
	.section	.nv.shared.reserved.0,"aw",@nobits
	.weak		__nv_reservedSMEM_offset_0_alias
	.size		__nv_reservedSMEM_offset_0_alias, 0, 64
	.other		__nv_reservedSMEM_offset_0_alias,@"STO_CUDA_RESERVED_SHARED STV_DEFAULT"
__nv_reservedSMEM_offset_0_alias:
	.zero		0
.nv.shared.reserved.0:
	.zero		64
	.weak		__nv_reservedSMEM_tcgen05_partition
	.type		__nv_reservedSMEM_tcgen05_partition,@object
	.size		__nv_reservedSMEM_tcgen05_partition,(.L_0 - __nv_reservedSMEM_tcgen05_partition)
__nv_reservedSMEM_tcgen05_partition:
	.zero		32
.L_0:


//--------------------- .nv.global                --------------------------
	.section	.nv.global,"aw",@nobits
.nv.global:
	.type		_ZN39_INTERNAL_47843698_4_k_cu_6d36c2f3_71114cute1_E,@object
	.size		_ZN39_INTERNAL_47843698_4_k_cu_6d36c2f3_71114cute1_E,(_ZN39_INTERNAL_47843698_4_k_cu_6d36c2f3_71114cuda3std3__45__cpo6cbeginE - _ZN39_INTERNAL_47843698_4_k_cu_6d36c2f3_71114cute1_E)
_ZN39_INTERNAL_47843698_4_k_cu_6d36c2f3_71114cute1_E:
	.zero		1
	.type		_ZN39_INTERNAL_47843698_4_k_cu_6d36c2f3_71114cuda3std3__45__cpo6cbeginE,@object
	.size		_ZN39_INTERNAL_47843698_4_k_cu_6d36c2f3_71114cuda3std3__45__cpo6cbeginE,(_ZN39_INTERNAL_47843698_4_k_cu_6d36c2f3_71114cuda3std3__48in_placeE - _ZN39_INTERNAL_47843698_4_k_cu_6d36c2f3_71114cuda3std3__45__cpo6cbeginE)
_ZN39_INTERNAL_47843698_4_k_cu_6d36c2f3_71114cuda3std3__45__cpo6cbeginE:
	.zero		1
	.type		_ZN39_INTERNAL_47843698_4_k_cu_6d36c2f3_71114cuda3std3__48in_placeE,@object
	.size		_ZN39_INTERNAL_47843698_4_k_cu_6d36c2f3_71114cuda3std3__48in_placeE,(_ZN39_INTERNAL_47843698_4_k_cu_6d36c2f3_71114cuda3std6ranges3__45__cpo9iter_moveE - _ZN39_INTERNAL_47843698_4_k_cu_6d36c2f3_71114cuda3std3__48in_placeE)
_ZN39_INTERNAL_47843698_4_k_cu_6d36c2f3_71114cuda3std3__48in_placeE:
	.zero		1
	.type		_ZN39_INTERNAL_47843698_4_k_cu_6d36c2f3_71114cuda3std6ranges3__45__cpo9iter_moveE,@object
	.size		_ZN39_INTERNAL_47843698_4_k_cu_6d36c2f3_71114cuda3std6ranges3__45__cpo9iter_moveE,(_ZN39_INTERNAL_47843698_4_k_cu_6d36c2f3_71114cuda3std3__45__cpo5beginE - _ZN39_INTERNAL_47843698_4_k_cu_6d36c2f3_71114cuda3std6ranges3__45__cpo9iter_moveE)
_ZN39_INTERNAL_47843698_4_k_cu_6d36c2f3_71114cuda3std6ranges3__45__cpo9iter_moveE:
	.zero		1
	.type		_ZN39_INTERNAL_47843698_4_k_cu_6d36c2f3_71114cuda3std3__45__cpo5beginE,@object
	.size		_ZN39_INTERNAL_47843698_4_k_cu_6d36c2f3_71114cuda3std3__45__cpo5beginE,(_ZN39_INTERNAL_47843698_4_k_cu_6d36c2f3_71114cuda3std3__441_GLOBAL__N__47843698_4_k_cu_6d36c2f3_71116ignoreE - _ZN39_INTERNAL_47843698_4_k_cu_6d36c2f3_71114cuda3std3__45__cpo5beginE)
_ZN39_INTERNAL_47843698_4_k_cu_6d36c2f3_71114cuda3std3__45__cpo5beginE:
	.zero		1
	.type		_ZN39_INTERNAL_47843698_4_k_cu_6d36c2f3_71114cuda3std3__441_GLOBAL__N__47843698_4_k_cu_6d36c2f3_71116ignoreE,@object
	.size		_ZN39_INTERNAL_47843698_4_k_cu_6d36c2f3_71114cuda3std3__441_GLOBAL__N__47843698_4_k_cu_6d36c2f3_71116ignoreE,(_ZN39_INTERNAL_47843698_4_k_cu_6d36c2f3_71114cute7productE - _ZN39_INTERNAL_47843698_4_k_cu_6d36c2f3_71114cuda3std3__441_GLOBAL__N__47843698_4_k_cu_6d36c2f3_71116ignoreE)
_ZN39_INTERNAL_47843698_4_k_cu_6d36c2f3_71114cuda3std3__441_GLOBAL__N__47843698_4_k_cu_6d36c2f3_71116ignoreE:
	.zero		1
	.type		_ZN39_INTERNAL_47843698_4_k_cu_6d36c2f3_71114cute7productE,@object
	.size		_ZN39_INTERNAL_47843698_4_k_cu_6d36c2f3_71114cute7productE,(_ZN39_INTERNAL_47843698_4_k_cu_6d36c2f3_71114cuda3std3__45__cpo3endE - _ZN39_INTERNAL_47843698_4_k_cu_6d36c2f3_71114cute7productE)
_ZN39_INTERNAL_47843698_4_k_cu_6d36c2f3_71114cute7productE:
	.zero		1
	.type		_ZN39_INTERNAL_47843698_4_k_cu_6d36c2f3_71114cuda3std3__45__cpo3endE,@object
	.size		_ZN39_INTERNAL_47843698_4_k_cu_6d36c2f3_71114cuda3std3__45__cpo3endE,(_ZN39_INTERNAL_47843698_4_k_cu_6d36c2f3_71114cuda3std3__419piecewise_constructE - _ZN39_INTERNAL_47843698_4_k_cu_6d36c2f3_71114cuda3std3__45__cpo3endE)
_ZN39_INTERNAL_47843698_4_k_cu_6d36c2f3_71114cuda3std3__45__cpo3endE:
	.zero		1
	.type		_ZN39_INTERNAL_47843698_4_k_cu_6d36c2f3_71114cuda3std3__419piecewise_constructE,@object
	.size		_ZN39_INTERNAL_47843698_4_k_cu_6d36c2f3_71114cuda3std3__419piecewise_constructE,(_ZN39_INTERNAL_47843698_4_k_cu_6d36c2f3_71114cuda3std3__45__cpo4cendE - _ZN39_INTERNAL_47843698_4_k_cu_6d36c2f3_71114cuda3std3__419piecewise_constructE)
_ZN39_INTERNAL_47843698_4_k_cu_6d36c2f3_71114cuda3std3__419piecewise_constructE:
	.zero		1
	.type		_ZN39_INTERNAL_47843698_4_k_cu_6d36c2f3_71114cuda3std3__45__cpo4cendE,@object
	.size		_ZN39_INTERNAL_47843698_4_k_cu_6d36c2f3_71114cuda3std3__45__cpo4cendE,(_ZN39_INTERNAL_47843698_4_k_cu_6d36c2f3_71114cuda3std6ranges3__45__cpo4swapE - _ZN39_INTERNAL_47843698_4_k_cu_6d36c2f3_71114cuda3std3__45__cpo4cendE)
_ZN39_INTERNAL_47843698_4_k_cu_6d36c2f3_71114cuda3std3__45__cpo4cendE:
	.zero		1
	.type		_ZN39_INTERNAL_47843698_4_k_cu_6d36c2f3_71114cuda3std6ranges3__45__cpo4swapE,@object
	.size		_ZN39_INTERNAL_47843698_4_k_cu_6d36c2f3_71114cuda3std6ranges3__45__cpo4swapE,(.L_10 - _ZN39_INTERNAL_47843698_4_k_cu_6d36c2f3_71114cuda3std6ranges3__45__cpo4swapE)
_ZN39_INTERNAL_47843698_4_k_cu_6d36c2f3_71114cuda3std6ranges3__45__cpo4swapE:
	.zero		1
.L_10:


//--------------------- .nv.constant0._ZN7cutlass13device_kernelINS_4gemm6kernel13GemmUniversalIN4cute5tupleIJiiiiEEENS1_10collective13CollectiveMmaINS1_35MainloopSm100TmaUmmaWarpSpecializedILi3ELi2ELi4ENS5_IJNS4_1CILi2EEENSA_ILi1EEESC_EEEEENS5_IJNSA_ILi128EEESF_NSA_ILi64EEEEEENS_6half_tENS5_IJlSC_lEEESI_SJ_NS4_8TiledMMAINS4_8MMA_AtomIJNS4_26SM100_MMA_F16BF16_2x1SM_SSISI_SI_fLi128ELi128ELNS4_4UMMA5MajorE0ELSO_0ELNSN_7ScaleInE0ELSP_0EEEEEENS4_6LayoutINS5_IJSC_SC_SC_EEENS5_IJNSA_ILi0EEESU_SU_EEEEENS5_IJNS4_10UnderscoreESX_SX_EEEEENS4_18SM100_TMA_2SM_LOADENS4_14ComposedLayoutINS4_7SwizzleILi3ELi4ELi3EEENS4_18smem_ptr_flag_bitsILi16EEENSS_INS5_IJNSA_ILi8EEESG_EEENS5_IJSG_SC_EEEEEEEvNS4_8identityES10_S1A_vS1B_EENS_8epilogue10collective18CollectiveEpilogueINS1D_23Sm100TmaWarpSpecializedILi4ELi2ELi16ELb1ELb0EEEJNS5_IJSG_SF_SG_EEENS5_IJNSS_ISG_SC_EENSS_INS5_IJNSA_ILi16EEESB_EEENS5_IJSC_SG_EEEEEEEESI_SJ_SI_SJ_NS1D_6fusion15FusionCallbacksIS1H_NS1P_17LinearCombinationISI_fSI_fLNS_15FloatRoundStyleE2EEES1I_S1O_JEEENS4_5SM1004TMEM4LOAD26SM100_TMEM_LOAD_32dp32b16xENS4_13SM90_TMA_LOADENS11_INS12_ILi1ELi4ELi3EEES15_NSS_INS5_IJS16_S1K_EEENS5_IJS1K_SC_EEEEEEENS4_39AutoVectorizingCopyWithAssumedAlignmentILi128EEENS4_14SM90_TMA_STOREES24_S26_S26_EEEvvEEEEvNT_6ParamsE --------------------------
	.section	.nv.constant0._ZN7cutlass13device_kernelINS_4gemm6kernel13GemmUniversalIN4cute5tupleIJiiiiEEENS1_10collective13CollectiveMmaINS1_35MainloopSm100TmaUmmaWarpSpecializedILi3ELi2ELi4ENS5_IJNS4_1CILi2EEENSA_ILi1EEESC_EEEEENS5_IJNSA_ILi128EEESF_NSA_ILi64EEEEEENS_6half_tENS5_IJlSC_lEEESI_SJ_NS4_8TiledMMAINS4_8MMA_AtomIJNS4_26SM100_MMA_F16BF16_2x1SM_SSISI_SI_fLi128ELi128ELNS4_4UMMA5MajorE0ELSO_0ELNSN_7ScaleInE0ELSP_0EEEEEENS4_6LayoutINS5_IJSC_SC_SC_EEENS5_IJNSA_ILi0EEESU_SU_EEEEENS5_IJNS4_10UnderscoreESX_SX_EEEEENS4_18SM100_TMA_2SM_LOADENS4_14ComposedLayoutINS4_7SwizzleILi3ELi4ELi3EEENS4_18smem_ptr_flag_bitsILi16EEENSS_INS5_IJNSA_ILi8EEESG_EEENS5_IJSG_SC_EEEEEEEvNS4_8identityES10_S1A_vS1B_EENS_8epilogue10collective18CollectiveEpilogueINS1D_23Sm100TmaWarpSpecializedILi4ELi2ELi16ELb1ELb0EEEJNS5_IJSG_SF_SG_EEENS5_IJNSS_ISG_SC_EENSS_INS5_IJNSA_ILi16EEESB_EEENS5_IJSC_SG_EEEEEEEESI_SJ_SI_SJ_NS1D_6fusion15FusionCallbacksIS1H_NS1P_17LinearCombinationISI_fSI_fLNS_15FloatRoundStyleE2EEES1I_S1O_JEEENS4_5SM1004TMEM4LOAD26SM100_TMEM_LOAD_32dp32b16xENS4_13SM90_TMA_LOADENS11_INS12_ILi1ELi4ELi3EEES15_NSS_INS5_IJS16_S1K_EEENS5_IJS1K_SC_EEEEEEENS4_39AutoVectorizingCopyWithAssumedAlignmentILi128EEENS4_14SM90_TMA_STOREES24_S26_S26_EEEvvEEEEvNT_6ParamsE,"a",@progbits
	.sectionflags	@""
	.align	4
.nv.constant0._ZN7cutlass13device_kernelINS_4gemm6kernel13GemmUniversalIN4cute5tupleIJiiiiEEENS1_10collective13CollectiveMmaINS1_35MainloopSm100TmaUmmaWarpSpecializedILi3ELi2ELi4ENS5_IJNS4_1CILi2EEENSA_ILi1EEESC_EEEEENS5_IJNSA_ILi128EEESF_NSA_ILi64EEEEEENS_6half_tENS5_IJlSC_lEEESI_SJ_NS4_8TiledMMAINS4_8MMA_AtomIJNS4_26SM100_MMA_F16BF16_2x1SM_SSISI_SI_fLi128ELi128ELNS4_4UMMA5MajorE0ELSO_0ELNSN_7ScaleInE0ELSP_0EEEEEENS4_6LayoutINS5_IJSC_SC_SC_EEENS5_IJNSA_ILi0EEESU_SU_EEEEENS5_IJNS4_10UnderscoreESX_SX_EEEEENS4_18SM100_TMA_2SM_LOADENS4_14ComposedLayoutINS4_7SwizzleILi3ELi4ELi3EEENS4_18smem_ptr_flag_bitsILi16EEENSS_INS5_IJNSA_ILi8EEESG_EEENS5_IJSG_SC_EEEEEEEvNS4_8identityES10_S1A_vS1B_EENS_8epilogue10collective18CollectiveEpilogueINS1D_23Sm100TmaWarpSpecializedILi4ELi2ELi16ELb1ELb0EEEJNS5_IJSG_SF_SG_EEENS5_IJNSS_ISG_SC_EENSS_INS5_IJNSA_ILi16EEESB_EEENS5_IJSC_SG_EEEEEEEESI_SJ_SI_SJ_NS1D_6fusion15FusionCallbacksIS1H_NS1P_17LinearCombinationISI_fSI_fLNS_15FloatRoundStyleE2EEES1I_S1O_JEEENS4_5SM1004TMEM4LOAD26SM100_TMEM_LOAD_32dp32b16xENS4_13SM90_TMA_LOADENS11_INS12_ILi1ELi4ELi3EEES15_NSS_INS5_IJS16_S1K_EEENS5_IJS1K_SC_EEEEEEENS4_39AutoVectorizingCopyWithAssumedAlignmentILi128EEENS4_14SM90_TMA_STOREES24_S26_S26_EEEvvEEEEvNT_6ParamsE:
	.zero		2944


//--------------------- SYMBOLS --------------------------

	.type		.nv.reservedSmem.offset0,@object
	.size		.nv.reservedSmem.offset0,0x4
	.type		.nv.reservedSmem.cap,@object
	.size		.nv.reservedSmem.cap,0x4
	.type		__assertfail,@function
